//
// Generated by NVIDIA NVVM Compiler
//
// Compiler Build ID: CL-36424714
// Cuda compilation tools, release 13.0, V13.0.88
// Based on NVVM 20.0.0
//

.version 9.0
.target sm_100
.address_size 64

	// .globl	_Z8peelSet0PjP12xor_xorset_sS1_S1_P6xor8_sPmPb

.visible .entry _Z8peelSet0PjP12xor_xorset_sS1_S1_P6xor8_sPmPb(
	.param .u64 .ptr .align 1 _Z8peelSet0PjP12xor_xorset_sS1_S1_P6xor8_sPmPb_param_0,
	.param .u64 .ptr .align 1 _Z8peelSet0PjP12xor_xorset_sS1_S1_P6xor8_sPmPb_param_1,
	.param .u64 .ptr .align 1 _Z8peelSet0PjP12xor_xorset_sS1_S1_P6xor8_sPmPb_param_2,
	.param .u64 .ptr .align 1 _Z8peelSet0PjP12xor_xorset_sS1_S1_P6xor8_sPmPb_param_3,
	.param .u64 .ptr .align 1 _Z8peelSet0PjP12xor_xorset_sS1_S1_P6xor8_sPmPb_param_4,
	.param .u64 .ptr .align 1 _Z8peelSet0PjP12xor_xorset_sS1_S1_P6xor8_sPmPb_param_5,
	.param .u64 .ptr .align 1 _Z8peelSet0PjP12xor_xorset_sS1_S1_P6xor8_sPmPb_param_6
)
{
	.reg .pred 	%p<4>;
	.reg .b16 	%rs<2>;
	.reg .b32 	%r<26>;
	.reg .b64 	%rd<44>;

	ld.param.u64 	%rd15, [_Z8peelSet0PjP12xor_xorset_sS1_S1_P6xor8_sPmPb_param_1];
	ld.param.u64 	%rd16, [_Z8peelSet0PjP12xor_xorset_sS1_S1_P6xor8_sPmPb_param_2];
	ld.param.u64 	%rd17, [_Z8peelSet0PjP12xor_xorset_sS1_S1_P6xor8_sPmPb_param_3];
	ld.param.u64 	%rd20, [_Z8peelSet0PjP12xor_xorset_sS1_S1_P6xor8_sPmPb_param_4];
	ld.param.u64 	%rd18, [_Z8peelSet0PjP12xor_xorset_sS1_S1_P6xor8_sPmPb_param_5];
	ld.param.u64 	%rd19, [_Z8peelSet0PjP12xor_xorset_sS1_S1_P6xor8_sPmPb_param_6];
	cvta.to.global.u64 	%rd1, %rd20;
	mov.u32 	%r6, %ctaid.x;
	mov.u32 	%r1, %ntid.x;
	mov.u32 	%r7, %tid.x;
	mad.lo.s32 	%r25, %r6, %r1, %r7;
	cvt.s64.s32 	%rd42, %r25;
	ld.global.u64 	%rd43, [%rd1+8];
	setp.le.u64 	%p1, %rd43, %rd42;
	@%p1 bra 	$L__BB0_5;
	mov.u32 	%r8, %nctaid.x;
	mul.lo.s32 	%r3, %r1, %r8;
	cvta.to.global.u64 	%rd4, %rd15;
	cvta.to.global.u64 	%rd5, %rd18;
	cvta.to.global.u64 	%rd6, %rd19;
	cvta.to.global.u64 	%rd7, %rd16;
	cvta.to.global.u64 	%rd8, %rd17;
$L__BB0_2:
	shl.b64 	%rd21, %rd42, 4;
	add.s64 	%rd22, %rd4, %rd21;
	add.s64 	%rd11, %rd22, 8;
	ld.global.u32 	%r9, [%rd22+8];
	setp.ne.s32 	%p2, %r9, 1;
	@%p2 bra 	$L__BB0_4;
	mov.b32 	%r10, 0;
	st.global.u32 	[%rd11], %r10;
	ld.global.u32 	%rd23, [%rd11+-8];
	shl.b64 	%rd24, %rd23, 32;
	ld.global.u32 	%rd25, [%rd11+-4];
	or.b64  	%rd26, %rd24, %rd25;
	ld.global.u64 	%rd27, [%rd5];
	st.global.u32 	[%rd11+4], %rd27;
	mov.b16 	%rs1, 1;
	st.global.u8 	[%rd6], %rs1;
	mov.b64 	{%r11, %r12}, %rd26;
	shf.l.wrap.b32 	%r13, %r11, %r12, 21;
	shf.l.wrap.b32 	%r14, %r12, %r11, 21;
	mov.b64 	%rd28, {%r14, %r13};
	ld.global.u32 	%rd29, [%rd1+8];
	and.b64  	%rd30, %rd28, 4294967295;
	mul.lo.s64 	%rd31, %rd29, %rd30;
	shr.u64 	%rd32, %rd26, 22;
	and.b64  	%rd33, %rd32, 4294967295;
	mul.lo.s64 	%rd34, %rd29, %rd33;
	shr.u64 	%rd35, %rd31, 28;
	and.b64  	%rd36, %rd35, 68719476720;
	add.s64 	%rd37, %rd7, %rd36;
	ld.global.u32 	%r15, [%rd11+-8];
	atom.global.xor.b32 	%r16, [%rd37], %r15;
	ld.global.u32 	%r17, [%rd11+-4];
	atom.global.xor.b32 	%r18, [%rd37+4], %r17;
	atom.global.add.u32 	%r19, [%rd37+8], -1;
	shr.u64 	%rd38, %rd34, 28;
	and.b64  	%rd39, %rd38, 68719476720;
	add.s64 	%rd40, %rd8, %rd39;
	ld.global.u32 	%r20, [%rd11+-8];
	atom.global.xor.b32 	%r21, [%rd40], %r20;
	ld.global.u32 	%r22, [%rd11+-4];
	atom.global.xor.b32 	%r23, [%rd40+4], %r22;
	atom.global.add.u32 	%r24, [%rd40+8], -1;
	ld.global.u64 	%rd43, [%rd1+8];
$L__BB0_4:
	add.s32 	%r25, %r25, %r3;
	cvt.s64.s32 	%rd42, %r25;
	setp.gt.u64 	%p3, %rd43, %rd42;
	@%p3 bra 	$L__BB0_2;
$L__BB0_5:
	ret;

}
	// .globl	_Z8peelSet1PjP12xor_xorset_sS1_S1_P6xor8_sPmPb
.visible .entry _Z8peelSet1PjP12xor_xorset_sS1_S1_P6xor8_sPmPb(
	.param .u64 .ptr .align 1 _Z8peelSet1PjP12xor_xorset_sS1_S1_P6xor8_sPmPb_param_0,
	.param .u64 .ptr .align 1 _Z8peelSet1PjP12xor_xorset_sS1_S1_P6xor8_sPmPb_param_1,
	.param .u64 .ptr .align 1 _Z8peelSet1PjP12xor_xorset_sS1_S1_P6xor8_sPmPb_param_2,
	.param .u64 .ptr .align 1 _Z8peelSet1PjP12xor_xorset_sS1_S1_P6xor8_sPmPb_param_3,
	.param .u64 .ptr .align 1 _Z8peelSet1PjP12xor_xorset_sS1_S1_P6xor8_sPmPb_param_4,
	.param .u64 .ptr .align 1 _Z8peelSet1PjP12xor_xorset_sS1_S1_P6xor8_sPmPb_param_5,
	.param .u64 .ptr .align 1 _Z8peelSet1PjP12xor_xorset_sS1_S1_P6xor8_sPmPb_param_6
)
{
	.reg .pred 	%p<4>;
	.reg .b16 	%rs<2>;
	.reg .b32 	%r<22>;
	.reg .b64 	%rd<42>;

	ld.param.u64 	%rd15, [_Z8peelSet1PjP12xor_xorset_sS1_S1_P6xor8_sPmPb_param_1];
	ld.param.u64 	%rd16, [_Z8peelSet1PjP12xor_xorset_sS1_S1_P6xor8_sPmPb_param_2];
	ld.param.u64 	%rd17, [_Z8peelSet1PjP12xor_xorset_sS1_S1_P6xor8_sPmPb_param_3];
	ld.param.u64 	%rd20, [_Z8peelSet1PjP12xor_xorset_sS1_S1_P6xor8_sPmPb_param_4];
	ld.param.u64 	%rd18, [_Z8peelSet1PjP12xor_xorset_sS1_S1_P6xor8_sPmPb_param_5];
	ld.param.u64 	%rd19, [_Z8peelSet1PjP12xor_xorset_sS1_S1_P6xor8_sPmPb_param_6];
	cvta.to.global.u64 	%rd1, %rd20;
	mov.u32 	%r6, %ctaid.x;
	mov.u32 	%r1, %ntid.x;
	mov.u32 	%r7, %tid.x;
	mad.lo.s32 	%r21, %r6, %r1, %r7;
	cvt.s64.s32 	%rd40, %r21;
	ld.global.u64 	%rd41, [%rd1+8];
	setp.le.u64 	%p1, %rd41, %rd40;
	@%p1 bra 	$L__BB1_5;
	mov.u32 	%r8, %nctaid.x;
	mul.lo.s32 	%r3, %r1, %r8;
	cvta.to.global.u64 	%rd4, %rd16;
	cvta.to.global.u64 	%rd5, %rd18;
	cvta.to.global.u64 	%rd6, %rd19;
	cvta.to.global.u64 	%rd7, %rd15;
	cvta.to.global.u64 	%rd8, %rd17;
$L__BB1_2:
	shl.b64 	%rd21, %rd40, 4;
	add.s64 	%rd22, %rd4, %rd21;
	add.s64 	%rd11, %rd22, 8;
	ld.global.u32 	%r9, [%rd22+8];
	setp.ne.s32 	%p2, %r9, 1;
	@%p2 bra 	$L__BB1_4;
	mov.b32 	%r10, 0;
	st.global.u32 	[%rd11], %r10;
	ld.global.u32 	%rd23, [%rd11+-8];
	shl.b64 	%rd24, %rd23, 32;
	ld.global.u32 	%rd25, [%rd11+-4];
	or.b64  	%rd26, %rd24, %rd25;
	ld.global.u64 	%rd27, [%rd5];
	st.global.u32 	[%rd11+4], %rd27;
	mov.b16 	%rs1, 1;
	st.global.u8 	[%rd6], %rs1;
	ld.global.u32 	%rd28, [%rd1+8];
	mul.lo.s64 	%rd29, %rd28, %rd25;
	shr.u64 	%rd30, %rd26, 22;
	and.b64  	%rd31, %rd30, 4294967295;
	mul.lo.s64 	%rd32, %rd28, %rd31;
	shr.u64 	%rd33, %rd29, 28;
	and.b64  	%rd34, %rd33, 68719476720;
	add.s64 	%rd35, %rd7, %rd34;
	ld.global.u32 	%r11, [%rd11+-8];
	atom.global.xor.b32 	%r12, [%rd35], %r11;
	ld.global.u32 	%r13, [%rd11+-4];
	atom.global.xor.b32 	%r14, [%rd35+4], %r13;
	atom.global.add.u32 	%r15, [%rd35+8], -1;
	shr.u64 	%rd36, %rd32, 28;
	and.b64  	%rd37, %rd36, 68719476720;
	add.s64 	%rd38, %rd8, %rd37;
	ld.global.u32 	%r16, [%rd11+-8];
	atom.global.xor.b32 	%r17, [%rd38], %r16;
	ld.global.u32 	%r18, [%rd11+-4];
	atom.global.xor.b32 	%r19, [%rd38+4], %r18;
	atom.global.add.u32 	%r20, [%rd38+8], -1;
	ld.global.u64 	%rd41, [%rd1+8];
$L__BB1_4:
	add.s32 	%r21, %r21, %r3;
	cvt.s64.s32 	%rd40, %r21;
	setp.gt.u64 	%p3, %rd41, %rd40;
	@%p3 bra 	$L__BB1_2;
$L__BB1_5:
	ret;

}
	// .globl	_Z8peelSet2PjP12xor_xorset_sS1_S1_P6xor8_sPmPb
.visible .entry _Z8peelSet2PjP12xor_xorset_sS1_S1_P6xor8_sPmPb(
	.param .u64 .ptr .align 1 _Z8peelSet2PjP12xor_xorset_sS1_S1_P6xor8_sPmPb_param_0,
	.param .u64 .ptr .align 1 _Z8peelSet2PjP12xor_xorset_sS1_S1_P6xor8_sPmPb_param_1,
	.param .u64 .ptr .align 1 _Z8peelSet2PjP12xor_xorset_sS1_S1_P6xor8_sPmPb_param_2,
	.param .u64 .ptr .align 1 _Z8peelSet2PjP12xor_xorset_sS1_S1_P6xor8_sPmPb_param_3,
	.param .u64 .ptr .align 1 _Z8peelSet2PjP12xor_xorset_sS1_S1_P6xor8_sPmPb_param_4,
	.param .u64 .ptr .align 1 _Z8peelSet2PjP12xor_xorset_sS1_S1_P6xor8_sPmPb_param_5,
	.param .u64 .ptr .align 1 _Z8peelSet2PjP12xor_xorset_sS1_S1_P6xor8_sPmPb_param_6
)
{
	.reg .pred 	%p<4>;
	.reg .b16 	%rs<2>;
	.reg .b32 	%r<26>;
	.reg .b64 	%rd<42>;

	ld.param.u64 	%rd15, [_Z8peelSet2PjP12xor_xorset_sS1_S1_P6xor8_sPmPb_param_1];
	ld.param.u64 	%rd16, [_Z8peelSet2PjP12xor_xorset_sS1_S1_P6xor8_sPmPb_param_2];
	ld.param.u64 	%rd17, [_Z8peelSet2PjP12xor_xorset_sS1_S1_P6xor8_sPmPb_param_3];
	ld.param.u64 	%rd20, [_Z8peelSet2PjP12xor_xorset_sS1_S1_P6xor8_sPmPb_param_4];
	ld.param.u64 	%rd18, [_Z8peelSet2PjP12xor_xorset_sS1_S1_P6xor8_sPmPb_param_5];
	ld.param.u64 	%rd19, [_Z8peelSet2PjP12xor_xorset_sS1_S1_P6xor8_sPmPb_param_6];
	cvta.to.global.u64 	%rd1, %rd20;
	mov.u32 	%r6, %ctaid.x;
	mov.u32 	%r1, %ntid.x;
	mov.u32 	%r7, %tid.x;
	mad.lo.s32 	%r25, %r6, %r1, %r7;
	cvt.s64.s32 	%rd40, %r25;
	ld.global.u64 	%rd41, [%rd1+8];
	setp.le.u64 	%p1, %rd41, %rd40;
	@%p1 bra 	$L__BB2_5;
	mov.u32 	%r8, %nctaid.x;
	mul.lo.s32 	%r3, %r1, %r8;
	cvta.to.global.u64 	%rd4, %rd17;
	cvta.to.global.u64 	%rd5, %rd18;
	cvta.to.global.u64 	%rd6, %rd19;
	cvta.to.global.u64 	%rd7, %rd15;
	cvta.to.global.u64 	%rd8, %rd16;
$L__BB2_2:
	shl.b64 	%rd21, %rd40, 4;
	add.s64 	%rd22, %rd4, %rd21;
	add.s64 	%rd11, %rd22, 8;
	ld.global.u32 	%r9, [%rd22+8];
	setp.ne.s32 	%p2, %r9, 1;
	@%p2 bra 	$L__BB2_4;
	mov.b32 	%r10, 0;
	st.global.u32 	[%rd11], %r10;
	ld.global.u32 	%rd23, [%rd11+-8];
	shl.b64 	%rd24, %rd23, 32;
	ld.global.u32 	%rd25, [%rd11+-4];
	or.b64  	%rd26, %rd24, %rd25;
	ld.global.u64 	%rd27, [%rd5];
	st.global.u32 	[%rd11+4], %rd27;
	mov.b16 	%rs1, 1;
	st.global.u8 	[%rd6], %rs1;
	ld.global.u32 	%rd28, [%rd1+8];
	mul.lo.s64 	%rd29, %rd28, %rd25;
	mov.b64 	{%r11, %r12}, %rd26;
	shf.l.wrap.b32 	%r13, %r11, %r12, 21;
	shf.l.wrap.b32 	%r14, %r12, %r11, 21;
	mov.b64 	%rd30, {%r14, %r13};
	and.b64  	%rd31, %rd30, 4294967295;
	mul.lo.s64 	%rd32, %rd28, %rd31;
	shr.u64 	%rd33, %rd29, 28;
	and.b64  	%rd34, %rd33, 68719476720;
	add.s64 	%rd35, %rd7, %rd34;
	ld.global.u32 	%r15, [%rd11+-8];
	atom.global.xor.b32 	%r16, [%rd35], %r15;
	ld.global.u32 	%r17, [%rd11+-4];
	atom.global.xor.b32 	%r18, [%rd35+4], %r17;
	atom.global.add.u32 	%r19, [%rd35+8], -1;
	shr.u64 	%rd36, %rd32, 28;
	and.b64  	%rd37, %rd36, 68719476720;
	add.s64 	%rd38, %rd8, %rd37;
	ld.global.u32 	%r20, [%rd11+-8];
	atom.global.xor.b32 	%r21, [%rd38], %r20;
	ld.global.u32 	%r22, [%rd11+-4];
	atom.global.xor.b32 	%r23, [%rd38+4], %r22;
	atom.global.add.u32 	%r24, [%rd38+8], -1;
	ld.global.u64 	%rd41, [%rd1+8];
$L__BB2_4:
	add.s32 	%r25, %r25, %r3;
	cvt.s64.s32 	%rd40, %r25;
	setp.gt.u64 	%p3, %rd41, %rd40;
	@%p3 bra 	$L__BB2_2;
$L__BB2_5:
	ret;

}
	// .globl	_Z10insertKeysPKmjP12xor_xorset_sS2_S2_P6xor8_s
.visible .entry _Z10insertKeysPKmjP12xor_xorset_sS2_S2_P6xor8_s(
	.param .u64 .ptr .align 1 _Z10insertKeysPKmjP12xor_xorset_sS2_S2_P6xor8_s_param_0,
	.param .u32 _Z10insertKeysPKmjP12xor_xorset_sS2_S2_P6xor8_s_param_1,
	.param .u64 .ptr .align 1 _Z10insertKeysPKmjP12xor_xorset_sS2_S2_P6xor8_s_param_2,
	.param .u64 .ptr .align 1 _Z10insertKeysPKmjP12xor_xorset_sS2_S2_P6xor8_s_param_3,
	.param .u64 .ptr .align 1 _Z10insertKeysPKmjP12xor_xorset_sS2_S2_P6xor8_s_param_4,
	.param .u64 .ptr .align 1 _Z10insertKeysPKmjP12xor_xorset_sS2_S2_P6xor8_s_param_5
)
{
	.reg .pred 	%p<3>;
	.reg .b32 	%r<26>;
	.reg .b64 	%rd<42>;

	ld.param.u64 	%rd6, [_Z10insertKeysPKmjP12xor_xorset_sS2_S2_P6xor8_s_param_0];
	ld.param.u32 	%r6, [_Z10insertKeysPKmjP12xor_xorset_sS2_S2_P6xor8_s_param_1];
	ld.param.u64 	%rd7, [_Z10insertKeysPKmjP12xor_xorset_sS2_S2_P6xor8_s_param_2];
	ld.param.u64 	%rd8, [_Z10insertKeysPKmjP12xor_xorset_sS2_S2_P6xor8_s_param_3];
	ld.param.u64 	%rd9, [_Z10insertKeysPKmjP12xor_xorset_sS2_S2_P6xor8_s_param_4];
	ld.param.u64 	%rd10, [_Z10insertKeysPKmjP12xor_xorset_sS2_S2_P6xor8_s_param_5];
	mov.u32 	%r7, %ctaid.x;
	mov.u32 	%r1, %ntid.x;
	mov.u32 	%r8, %tid.x;
	mad.lo.s32 	%r25, %r7, %r1, %r8;
	setp.ge.u32 	%p1, %r25, %r6;
	@%p1 bra 	$L__BB3_3;
	cvta.to.global.u64 	%rd1, %rd10;
	mov.u32 	%r9, %nctaid.x;
	mul.lo.s32 	%r3, %r1, %r9;
	cvta.to.global.u64 	%rd2, %rd6;
	cvta.to.global.u64 	%rd3, %rd7;
	cvta.to.global.u64 	%rd4, %rd8;
	cvta.to.global.u64 	%rd5, %rd9;
$L__BB3_2:
	mul.wide.s32 	%rd11, %r25, 8;
	add.s64 	%rd12, %rd2, %rd11;
	ld.global.u64 	%rd13, [%rd12];
	ld.global.u64 	%rd14, [%rd1];
	add.s64 	%rd15, %rd14, %rd13;
	shr.u64 	%rd16, %rd15, 33;
	xor.b64  	%rd17, %rd16, %rd15;
	mul.lo.s64 	%rd18, %rd17, -49064778989728563;
	shr.u64 	%rd19, %rd18, 33;
	xor.b64  	%rd20, %rd19, %rd18;
	mul.lo.s64 	%rd21, %rd20, -4265267296055464877;
	shr.u64 	%rd22, %rd21, 33;
	xor.b64  	%rd23, %rd22, %rd21;
	cvt.u32.u64 	%r10, %rd23;
	mov.b64 	{%r11, %r12}, %rd23;
	shf.l.wrap.b32 	%r13, %r11, %r12, 21;
	shf.l.wrap.b32 	%r14, %r12, %r11, 21;
	mov.b64 	%rd24, {%r14, %r13};
	shr.u64 	%rd25, %rd23, 22;
	ld.global.u32 	%rd26, [%rd1+8];
	and.b64  	%rd27, %rd23, 4294967295;
	mul.lo.s64 	%rd28, %rd27, %rd26;
	and.b64  	%rd29, %rd24, 4294967295;
	mul.lo.s64 	%rd30, %rd29, %rd26;
	and.b64  	%rd31, %rd25, 4294967295;
	mul.lo.s64 	%rd32, %rd31, %rd26;
	{ .reg .b32 tmp; mov.b64 {tmp, %r15}, %rd21; }
	shr.u64 	%rd33, %rd28, 28;
	and.b64  	%rd34, %rd33, 68719476720;
	add.s64 	%rd35, %rd3, %rd34;
	atom.global.xor.b32 	%r16, [%rd35], %r15;
	atom.global.xor.b32 	%r17, [%rd35+4], %r10;
	atom.global.add.u32 	%r18, [%rd35+8], 1;
	shr.u64 	%rd36, %rd30, 28;
	and.b64  	%rd37, %rd36, 68719476720;
	add.s64 	%rd38, %rd4, %rd37;
	atom.global.xor.b32 	%r19, [%rd38], %r15;
	atom.global.xor.b32 	%r20, [%rd38+4], %r10;
	atom.global.add.u32 	%r21, [%rd38+8], 1;
	shr.u64 	%rd39, %rd32, 28;
	and.b64  	%rd40, %rd39, 68719476720;
	add.s64 	%rd41, %rd5, %rd40;
	atom.global.xor.b32 	%r22, [%rd41], %r15;
	atom.global.xor.b32 	%r23, [%rd41+4], %r10;
	atom.global.add.u32 	%r24, [%rd41+8], 1;
	add.s32 	%r25, %r25, %r3;
	setp.lt.u32 	%p2, %r25, %r6;
	@%p2 bra 	$L__BB3_2;
$L__BB3_3:
	ret;

}
	// .globl	_Z6assignP6xor8_sP12xor_xorset_smmPhS3_S3_
.visible .entry _Z6assignP6xor8_sP12xor_xorset_smmPhS3_S3_(
	.param .u64 .ptr .align 1 _Z6assignP6xor8_sP12xor_xorset_smmPhS3_S3__param_0,
	.param .u64 .ptr .align 1 _Z6assignP6xor8_sP12xor_xorset_smmPhS3_S3__param_1,
	.param .u64 _Z6assignP6xor8_sP12xor_xorset_smmPhS3_S3__param_2,
	.param .u64 _Z6assignP6xor8_sP12xor_xorset_smmPhS3_S3__param_3,
	.param .u64 .ptr .align 1 _Z6assignP6xor8_sP12xor_xorset_smmPhS3_S3__param_4,
	.param .u64 .ptr .align 1 _Z6assignP6xor8_sP12xor_xorset_smmPhS3_S3__param_5,
	.param .u64 .ptr .align 1 _Z6assignP6xor8_sP12xor_xorset_smmPhS3_S3__param_6
)
{
	.reg .pred 	%p<6>;
	.reg .b16 	%rs<14>;
	.reg .b32 	%r<18>;
	.reg .b64 	%rd<60>;

	ld.param.u64 	%rd14, [_Z6assignP6xor8_sP12xor_xorset_smmPhS3_S3__param_0];
	ld.param.u64 	%rd15, [_Z6assignP6xor8_sP12xor_xorset_smmPhS3_S3__param_1];
	ld.param.u64 	%rd16, [_Z6assignP6xor8_sP12xor_xorset_smmPhS3_S3__param_2];
	ld.param.u64 	%rd17, [_Z6assignP6xor8_sP12xor_xorset_smmPhS3_S3__param_3];
	ld.param.u64 	%rd18, [_Z6assignP6xor8_sP12xor_xorset_smmPhS3_S3__param_4];
	ld.param.u64 	%rd19, [_Z6assignP6xor8_sP12xor_xorset_smmPhS3_S3__param_5];
	ld.param.u64 	%rd20, [_Z6assignP6xor8_sP12xor_xorset_smmPhS3_S3__param_6];
	cvta.to.global.u64 	%rd1, %rd20;
	cvta.to.global.u64 	%rd2, %rd19;
	cvta.to.global.u64 	%rd3, %rd18;
	mov.u32 	%r6, %ctaid.x;
	mov.u32 	%r1, %ntid.x;
	mov.u32 	%r7, %tid.x;
	mad.lo.s32 	%r17, %r6, %r1, %r7;
	cvt.s64.s32 	%rd59, %r17;
	setp.le.u64 	%p1, %rd17, %rd59;
	@%p1 bra 	$L__BB4_10;
	cvta.to.global.u64 	%rd5, %rd14;
	mov.u32 	%r8, %nctaid.x;
	mul.lo.s32 	%r3, %r1, %r8;
	cvta.to.global.u64 	%rd6, %rd15;
$L__BB4_2:
	shl.b64 	%rd21, %rd59, 4;
	add.s64 	%rd22, %rd6, %rd21;
	add.s64 	%rd8, %rd22, 12;
	ld.global.u32 	%rd23, [%rd22+12];
	setp.ne.s64 	%p2, %rd16, %rd23;
	@%p2 bra 	$L__BB4_9;
	ld.global.u32 	%rd9, [%rd8+-12];
	shl.b64 	%rd24, %rd9, 32;
	ld.global.u32 	%rd10, [%rd8+-8];
	or.b64  	%rd11, %rd24, %rd10;
	ld.global.u64 	%rd12, [%rd5+8];
	setp.le.u64 	%p3, %rd12, %rd59;
	@%p3 bra 	$L__BB4_5;
	mov.b64 	{%r13, %r14}, %rd11;
	shf.l.wrap.b32 	%r15, %r13, %r14, 21;
	shf.l.wrap.b32 	%r16, %r14, %r13, 21;
	mov.b64 	%rd44, {%r16, %r15};
	and.b64  	%rd45, %rd44, 4294967295;
	and.b64  	%rd46, %rd12, 4294967295;
	mul.lo.s64 	%rd47, %rd46, %rd45;
	shr.u64 	%rd48, %rd47, 32;
	add.s64 	%rd49, %rd2, %rd48;
	shr.u64 	%rd50, %rd11, 22;
	and.b64  	%rd51, %rd50, 4294967295;
	mul.lo.s64 	%rd52, %rd46, %rd51;
	shr.u64 	%rd53, %rd52, 32;
	add.s64 	%rd54, %rd1, %rd53;
	ld.global.u8 	%rs9, [%rd49];
	ld.global.u8 	%rs10, [%rd54];
	xor.b16  	%rs13, %rs10, %rs9;
	bra.uni 	$L__BB4_8;
$L__BB4_5:
	shl.b64 	%rd25, %rd12, 1;
	setp.le.u64 	%p4, %rd25, %rd59;
	@%p4 bra 	$L__BB4_7;
	and.b64  	%rd35, %rd12, 4294967295;
	mul.lo.s64 	%rd36, %rd35, %rd10;
	shr.u64 	%rd37, %rd36, 32;
	add.s64 	%rd38, %rd3, %rd37;
	shr.u64 	%rd39, %rd11, 22;
	and.b64  	%rd40, %rd39, 4294967295;
	mul.lo.s64 	%rd41, %rd35, %rd40;
	shr.u64 	%rd42, %rd41, 32;
	add.s64 	%rd43, %rd1, %rd42;
	ld.global.u8 	%rs7, [%rd38];
	ld.global.u8 	%rs8, [%rd43];
	xor.b16  	%rs13, %rs8, %rs7;
	bra.uni 	$L__BB4_8;
$L__BB4_7:
	and.b64  	%rd26, %rd12, 4294967295;
	mul.lo.s64 	%rd27, %rd26, %rd10;
	shr.u64 	%rd28, %rd27, 32;
	add.s64 	%rd29, %rd3, %rd28;
	mov.b64 	{%r9, %r10}, %rd11;
	shf.l.wrap.b32 	%r11, %r9, %r10, 21;
	shf.l.wrap.b32 	%r12, %r10, %r9, 21;
	mov.b64 	%rd30, {%r12, %r11};
	and.b64  	%rd31, %rd30, 4294967295;
	mul.lo.s64 	%rd32, %rd26, %rd31;
	shr.u64 	%rd33, %rd32, 32;
	add.s64 	%rd34, %rd2, %rd33;
	ld.global.u8 	%rs5, [%rd29];
	ld.global.u8 	%rs6, [%rd34];
	xor.b16  	%rs13, %rs6, %rs5;
$L__BB4_8:
	xor.b64  	%rd55, %rd10, %rd9;
	cvt.u16.u64 	%rs11, %rd55;
	xor.b16  	%rs12, %rs13, %rs11;
	ld.global.u64 	%rd56, [%rd5+16];
	cvta.to.global.u64 	%rd57, %rd56;
	add.s64 	%rd58, %rd57, %rd59;
	st.global.u8 	[%rd58], %rs12;
$L__BB4_9:
	add.s32 	%r17, %r17, %r3;
	cvt.s64.s32 	%rd59, %r17;
	setp.gt.u64 	%p5, %rd17, %rd59;
	@%p5 bra 	$L__BB4_2;
$L__BB4_10:
	ret;

}


// ===== COMPILED SASS (sm_100) =====

	.target	sm_100

	.elftype	@"ET_EXEC"


//--------------------- .note.nv.tkinfo           --------------------------
	.section	.note.nv.tkinfo,"",@"SHT_NOTE"
	.sectionflags	@"SHF_NOTE_NV_TKINFO"
	.tkinfo
        /*0018*/ 	.word	0x00000002
        /*0030*/ 	.string	""
        /*0030*/ 	.string	"ptxas"
        /*0030*/ 	.string	"Cuda compilation tools, release 13.0, V13.0.88"
        /*0030*/ 	.string	"Build cuda_13.0.r13.0/compiler.36424714_0"
        /*0030*/ 	.string	"-arch sm_100 -m 64 "



//--------------------- .note.nv.cuinfo           --------------------------
	.section	.note.nv.cuinfo,"",@"SHT_NOTE"
	.sectionflags	@"SHF_NOTE_NV_CUINFO"
        /*0018*/ 	.short	0x0002
        /*001a*/ 	.short	0x0064
        /*001c*/ 	.short	0x0082
	.zero		2


//--------------------- .nv.info                  --------------------------
	.section	.nv.info,"",@"SHT_CUDA_INFO"
	.align	4


	//----- nvinfo : EIATTR_REGCOUNT
	.align		4
        /*0000*/ 	.byte	0x04, 0x2f
        /*0002*/ 	.short	(.L_1 - .L_0)
	.align		4
.L_0:
        /*0004*/ 	.word	index@(_Z8peelSet0PjP12xor_xorset_sS1_S1_P6xor8_sPmPb)
        /*0008*/ 	.word	0x0000001a


	//----- nvinfo : EIATTR_FRAME_SIZE
	.align		4
.L_1:
        /*000c*/ 	.byte	0x04, 0x11
        /*000e*/ 	.short	(.L_3 - .L_2)
	.align		4
.L_2:
        /*0010*/ 	.word	index@(_Z8peelSet0PjP12xor_xorset_sS1_S1_P6xor8_sPmPb)
        /*0014*/ 	.word	0x00000000


	//----- nvinfo : EIATTR_REGCOUNT
	.align		4
.L_3:
        /*0018*/ 	.byte	0x04, 0x2f
        /*001a*/ 	.short	(.L_5 - .L_4)
	.align		4
.L_4:
        /*001c*/ 	.word	index@(_Z8peelSet1PjP12xor_xorset_sS1_S1_P6xor8_sPmPb)
        /*0020*/ 	.word	0x00000018


	//----- nvinfo : EIATTR_FRAME_SIZE
	.align		4
.L_5:
        /*0024*/ 	.byte	0x04, 0x11
        /*0026*/ 	.short	(.L_7 - .L_6)
	.align		4
.L_6:
        /*0028*/ 	.word	index@(_Z8peelSet1PjP12xor_xorset_sS1_S1_P6xor8_sPmPb)
        /*002c*/ 	.word	0x00000000


	//----- nvinfo : EIATTR_REGCOUNT
	.align		4
.L_7:
        /*0030*/ 	.byte	0x04, 0x2f
        /*0032*/ 	.short	(.L_9 - .L_8)
	.align		4
.L_8:
        /*0034*/ 	.word	index@(_Z8peelSet2PjP12xor_xorset_sS1_S1_P6xor8_sPmPb)
        /*0038*/ 	.word	0x00000018


	//----- nvinfo : EIATTR_FRAME_SIZE
	.align		4
.L_9:
        /*003c*/ 	.byte	0x04, 0x11
        /*003e*/ 	.short	(.L_11 - .L_10)
	.align		4
.L_10:
        /*0040*/ 	.word	index@(_Z8peelSet2PjP12xor_xorset_sS1_S1_P6xor8_sPmPb)
        /*0044*/ 	.word	0x00000000


	//----- nvinfo : EIATTR_REGCOUNT
	.align		4
.L_11:
        /*0048*/ 	.byte	0x04, 0x2f
        /*004a*/ 	.short	(.L_13 - .L_12)
	.align		4
.L_12:
        /*004c*/ 	.word	index@(_Z10insertKeysPKmjP12xor_xorset_sS2_S2_P6xor8_s)
        /*0050*/ 	.word	0x00000016


	//----- nvinfo : EIATTR_FRAME_SIZE
	.align		4
.L_13:
        /*0054*/ 	.byte	0x04, 0x11
        /*0056*/ 	.short	(.L_15 - .L_14)
	.align		4
.L_14:
        /*0058*/ 	.word	index@(_Z10insertKeysPKmjP12xor_xorset_sS2_S2_P6xor8_s)
        /*005c*/ 	.word	0x00000000


	//----- nvinfo : EIATTR_REGCOUNT
	.align		4
.L_15:
        /*0060*/ 	.byte	0x04, 0x2f
        /*0062*/ 	.short	(.L_17 - .L_16)
	.align		4
.L_16:
        /*0064*/ 	.word	index@(_Z6assignP6xor8_sP12xor_xorset_smmPhS3_S3_)
        /*0068*/ 	.word	0x0000001a


	//----- nvinfo : EIATTR_FRAME_SIZE
	.align		4
.L_17:
        /*006c*/ 	.byte	0x04, 0x11
        /*006e*/ 	.short	(.L_19 - .L_18)
	.align		4
.L_18:
        /*0070*/ 	.word	index@(_Z6assignP6xor8_sP12xor_xorset_smmPhS3_S3_)
        /*0074*/ 	.word	0x00000000


	//----- nvinfo : EIATTR_MIN_STACK_SIZE
	.align		4
.L_19:
        /*0078*/ 	.byte	0x04, 0x12
        /*007a*/ 	.short	(.L_21 - .L_20)
	.align		4
.L_20:
        /*007c*/ 	.word	index@(_Z6assignP6xor8_sP12xor_xorset_smmPhS3_S3_)
        /*0080*/ 	.word	0x00000000


	//----- nvinfo : EIATTR_MIN_STACK_SIZE
	.align		4
.L_21:
        /*0084*/ 	.byte	0x04, 0x12
        /*0086*/ 	.short	(.L_23 - .L_22)
	.align		4
.L_22:
        /*0088*/ 	.word	index@(_Z10insertKeysPKmjP12xor_xorset_sS2_S2_P6xor8_s)
        /*008c*/ 	.word	0x00000000


	//----- nvinfo : EIATTR_MIN_STACK_SIZE
	.align		4
.L_23:
        /*0090*/ 	.byte	0x04, 0x12
        /*0092*/ 	.short	(.L_25 - .L_24)
	.align		4
.L_24:
        /*0094*/ 	.word	index@(_Z8peelSet2PjP12xor_xorset_sS1_S1_P6xor8_sPmPb)
        /*0098*/ 	.word	0x00000000


	//----- nvinfo : EIATTR_MIN_STACK_SIZE
	.align		4
.L_25:
        /*009c*/ 	.byte	0x04, 0x12
        /*009e*/ 	.short	(.L_27 - .L_26)
	.align		4
.L_26:
        /*00a0*/ 	.word	index@(_Z8peelSet1PjP12xor_xorset_sS1_S1_P6xor8_sPmPb)
        /*00a4*/ 	.word	0x00000000


	//----- nvinfo : EIATTR_MIN_STACK_SIZE
	.align		4
.L_27:
        /*00a8*/ 	.byte	0x04, 0x12
        /*00aa*/ 	.short	(.L_29 - .L_28)
	.align		4
.L_28:
        /*00ac*/ 	.word	index@(_Z8peelSet0PjP12xor_xorset_sS1_S1_P6xor8_sPmPb)
        /*00b0*/ 	.word	0x00000000
.L_29:


//--------------------- .nv.compat                --------------------------
	.section	.nv.compat,"",@"SHT_CUDA_COMPAT_INFO"
	.align	4
        /*0000*/ 	.byte	0x02, 0x09, 0x00, 0x00, 0x02, 0x02, 0x01, 0x00, 0x02, 0x05, 0x05, 0x00, 0x03, 0x07, 0x01, 0x01
        /*0010*/ 	.byte	0x02, 0x03, 0x00, 0x00, 0x02, 0x06, 0x01, 0x00, 0x04, 0x0b, 0x08, 0x00, 0x09, 0x00, 0x00, 0x00
        /*0020*/ 	.byte	0x00, 0x00, 0x00, 0x00


//--------------------- .nv.info._Z6assignP6xor8_sP12xor_xorset_smmPhS3_S3_ --------------------------
	.section	.nv.info._Z6assignP6xor8_sP12xor_xorset_smmPhS3_S3_,"",@"SHT_CUDA_INFO"
	.sectionflags	@""
	.align	4


	//----- nvinfo : EIATTR_CUDA_API_VERSION
	.align		4
        /*0000*/ 	.byte	0x04, 0x37
        /*0002*/ 	.short	(.L_31 - .L_30)
.L_30:
        /*0004*/ 	.word	0x00000082


	//----- nvinfo : EIATTR_KPARAM_INFO
	.align		4
.L_31:
        /*0008*/ 	.byte	0x04, 0x17
        /*000a*/ 	.short	(.L_33 - .L_32)
.L_32:
        /*000c*/ 	.word	0x00000000
        /*0010*/ 	.short	0x0006
        /*0012*/ 	.short	0x0030
        /*0014*/ 	.byte	0x00, 0xf5, 0x21, 0x00


	//----- nvinfo : EIATTR_KPARAM_INFO
	.align		4
.L_33:
        /*0018*/ 	.byte	0x04, 0x17
        /*001a*/ 	.short	(.L_35 - .L_34)
.L_34:
        /*001c*/ 	.word	0x00000000
        /*0020*/ 	.short	0x0005
        /*0022*/ 	.short	0x0028
        /*0024*/ 	.byte	0x00, 0xf5, 0x21, 0x00


	//----- nvinfo : EIATTR_KPARAM_INFO
	.align		4
.L_35:
        /*0028*/ 	.byte	0x04, 0x17
        /*002a*/ 	.short	(.L_37 - .L_36)
.L_36:
        /*002c*/ 	.word	0x00000000
        /*0030*/ 	.short	0x0004
        /*0032*/ 	.short	0x0020
        /*0034*/ 	.byte	0x00, 0xf5, 0x21, 0x00


	//----- nvinfo : EIATTR_KPARAM_INFO
	.align		4
.L_37:
        /*0038*/ 	.byte	0x04, 0x17
        /*003a*/ 	.short	(.L_39 - .L_38)
.L_38:
        /*003c*/ 	.word	0x00000000
        /*0040*/ 	.short	0x0003
        /*0042*/ 	.short	0x0018
        /*0044*/ 	.byte	0x00, 0xf0, 0x21, 0x00


	//----- nvinfo : EIATTR_KPARAM_INFO
	.align		4
.L_39:
        /*0048*/ 	.byte	0x04, 0x17
        /*004a*/ 	.short	(.L_41 - .L_40)
.L_40:
        /*004c*/ 	.word	0x00000000
        /*0050*/ 	.short	0x0002
        /*0052*/ 	.short	0x0010
        /*0054*/ 	.byte	0x00, 0xf0, 0x21, 0x00


	//----- nvinfo : EIATTR_KPARAM_INFO
	.align		4
.L_41:
        /*0058*/ 	.byte	0x04, 0x17
        /*005a*/ 	.short	(.L_43 - .L_42)
.L_42:
        /*005c*/ 	.word	0x00000000
        /*0060*/ 	.short	0x0001
        /*0062*/ 	.short	0x0008
        /*0064*/ 	.byte	0x00, 0xf5, 0x21, 0x00


	//----- nvinfo : EIATTR_KPARAM_INFO
	.align		4
.L_43:
        /*0068*/ 	.byte	0x04, 0x17
        /*006a*/ 	.short	(.L_45 - .L_44)
.L_44:
        /*006c*/ 	.word	0x00000000
        /*0070*/ 	.short	0x0000
        /*0072*/ 	.short	0x0000
        /*0074*/ 	.byte	0x00, 0xf5, 0x21, 0x00


	//----- nvinfo : EIATTR_SPARSE_MMA_MASK
	.align		4
.L_45:
        /*0078*/ 	.byte	0x03, 0x50
        /*007a*/ 	.short	0x0000


	//----- nvinfo : EIATTR_MAXREG_COUNT
	.align		4
        /*007c*/ 	.byte	0x03, 0x1b
        /*007e*/ 	.short	0x00ff


	//----- nvinfo : EIATTR_MERCURY_ISA_VERSION
	.align		4
        /*0080*/ 	.byte	0x03, 0x5f
        /*0082*/ 	.short	0x0101


	//----- nvinfo : EIATTR_VRC_CTA_INIT_COUNT
	.align		4
        /*0084*/ 	.byte	0x02, 0x4a
	.zero		1
	.zero		1


	//----- nvinfo : EIATTR_EXIT_INSTR_OFFSETS
	.align		4
        /*0088*/ 	.byte	0x04, 0x1c
        /*008a*/ 	.short	(.L_47 - .L_46)


	//   ....[0]....
.L_46:
        /*008c*/ 	.word	0x00000090


	//   ....[1]....
        /*0090*/ 	.word	0x00000620


	//----- nvinfo : EIATTR_CRS_STACK_SIZE
	.align		4
.L_47:
        /*0094*/ 	.byte	0x04, 0x1e
        /*0096*/ 	.short	(.L_49 - .L_48)
.L_48:
        /*0098*/ 	.word	0x00000000


	//----- nvinfo : EIATTR_CBANK_PARAM_SIZE
	.align		4
.L_49:
        /*009c*/ 	.byte	0x03, 0x19
        /*009e*/ 	.short	0x0038


	//----- nvinfo : EIATTR_PARAM_CBANK
	.align		4
        /*00a0*/ 	.byte	0x04, 0x0a
        /*00a2*/ 	.short	(.L_51 - .L_50)
	.align		4
.L_50:
        /*00a4*/ 	.word	index@(.nv.constant0._Z6assignP6xor8_sP12xor_xorset_smmPhS3_S3_)
        /*00a8*/ 	.short	0x0380
        /*00aa*/ 	.short	0x0038


	//----- nvinfo : EIATTR_SW_WAR
	.align		4
.L_51:
        /*00ac*/ 	.byte	0x04, 0x36
        /*00ae*/ 	.short	(.L_53 - .L_52)
.L_52:
        /*00b0*/ 	.word	0x00000008
.L_53:


//--------------------- .nv.info._Z10insertKeysPKmjP12xor_xorset_sS2_S2_P6xor8_s --------------------------
	.section	.nv.info._Z10insertKeysPKmjP12xor_xorset_sS2_S2_P6xor8_s,"",@"SHT_CUDA_INFO"
	.sectionflags	@""
	.align	4


	//----- nvinfo : EIATTR_CUDA_API_VERSION
	.align		4
        /*0000*/ 	.byte	0x04, 0x37
        /*0002*/ 	.short	(.L_55 - .L_54)
.L_54:
        /*0004*/ 	.word	0x00000082


	//----- nvinfo : EIATTR_KPARAM_INFO
	.align		4
.L_55:
        /*0008*/ 	.byte	0x04, 0x17
        /*000a*/ 	.short	(.L_57 - .L_56)
.L_56:
        /*000c*/ 	.word	0x00000000
        /*0010*/ 	.short	0x0005
        /*0012*/ 	.short	0x0028
        /*0014*/ 	.byte	0x00, 0xf5, 0x21, 0x00


	//----- nvinfo : EIATTR_KPARAM_INFO
	.align		4
.L_57:
        /*0018*/ 	.byte	0x04, 0x17
        /*001a*/ 	.short	(.L_59 - .L_58)
.L_58:
        /*001c*/ 	.word	0x00000000
        /*0020*/ 	.short	0x0004
        /*0022*/ 	.short	0x0020
        /*0024*/ 	.byte	0x00, 0xf5, 0x21, 0x00


	//----- nvinfo : EIATTR_KPARAM_INFO
	.align		4
.L_59:
        /*0028*/ 	.byte	0x04, 0x17
        /*002a*/ 	.short	(.L_61 - .L_60)
.L_60:
        /*002c*/ 	.word	0x00000000
        /*0030*/ 	.short	0x0003
        /*0032*/ 	.short	0x0018
        /*0034*/ 	.byte	0x00, 0xf5, 0x21, 0x00


	//----- nvinfo : EIATTR_KPARAM_INFO
	.align		4
.L_61:
        /*0038*/ 	.byte	0x04, 0x17
        /*003a*/ 	.short	(.L_63 - .L_62)
.L_62:
        /*003c*/ 	.word	0x00000000
        /*0040*/ 	.short	0x0002
        /*0042*/ 	.short	0x0010
        /*0044*/ 	.byte	0x00, 0xf5, 0x21, 0x00


	//----- nvinfo : EIATTR_KPARAM_INFO
	.align		4
.L_63:
        /*0048*/ 	.byte	0x04, 0x17
        /*004a*/ 	.short	(.L_65 - .L_64)
.L_64:
        /*004c*/ 	.word	0x00000000
        /*0050*/ 	.short	0x0001
        /*0052*/ 	.short	0x0008
        /*0054*/ 	.byte	0x00, 0xf0, 0x11, 0x00


	//----- nvinfo : EIATTR_KPARAM_INFO
	.align		4
.L_65:
        /*0058*/ 	.byte	0x04, 0x17
        /*005a*/ 	.short	(.L_67 - .L_66)
.L_66:
        /*005c*/ 	.word	0x00000000
        /*0060*/ 	.short	0x0000
        /*0062*/ 	.short	0x0000
        /*0064*/ 	.byte	0x00, 0xf5, 0x21, 0x00


	//----- nvinfo : EIATTR_SPARSE_MMA_MASK
	.align		4
.L_67:
        /*0068*/ 	.byte	0x03, 0x50
        /*006a*/ 	.short	0x0000


	//----- nvinfo : EIATTR_MAXREG_COUNT
	.align		4
        /*006c*/ 	.byte	0x03, 0x1b
        /*006e*/ 	.short	0x00ff


	//----- nvinfo : EIATTR_MERCURY_ISA_VERSION
	.align		4
        /*0070*/ 	.byte	0x03, 0x5f
        /*0072*/ 	.short	0x0101


	//----- nvinfo : EIATTR_VRC_CTA_INIT_COUNT
	.align		4
        /*0074*/ 	.byte	0x02, 0x4a
	.zero		1
	.zero		1


	//----- nvinfo : EIATTR_EXIT_INSTR_OFFSETS
	.align		4
        /*0078*/ 	.byte	0x04, 0x1c
        /*007a*/ 	.short	(.L_69 - .L_68)


	//   ....[0]....
.L_68:
        /*007c*/ 	.word	0x00000070


	//   ....[1]....
        /*0080*/ 	.word	0x000004c0


	//----- nvinfo : EIATTR_CRS_STACK_SIZE
	.align		4
.L_69:
        /*0084*/ 	.byte	0x04, 0x1e
        /*0086*/ 	.short	(.L_71 - .L_70)
.L_70:
        /*0088*/ 	.word	0x00000000


	//----- nvinfo : EIATTR_CBANK_PARAM_SIZE
	.align		4
.L_71:
        /*008c*/ 	.byte	0x03, 0x19
        /*008e*/ 	.short	0x0030


	//----- nvinfo : EIATTR_PARAM_CBANK
	.align		4
        /*0090*/ 	.byte	0x04, 0x0a
        /*0092*/ 	.short	(.L_73 - .L_72)
	.align		4
.L_72:
        /*0094*/ 	.word	index@(.nv.constant0._Z10insertKeysPKmjP12xor_xorset_sS2_S2_P6xor8_s)
        /*0098*/ 	.short	0x0380
        /*009a*/ 	.short	0x0030


	//----- nvinfo : EIATTR_SW_WAR
	.align		4
.L_73:
        /*009c*/ 	.byte	0x04, 0x36
        /*009e*/ 	.short	(.L_75 - .L_74)
.L_74:
        /*00a0*/ 	.word	0x00000008
.L_75:


//--------------------- .nv.info._Z8peelSet2PjP12xor_xorset_sS1_S1_P6xor8_sPmPb --------------------------
	.section	.nv.info._Z8peelSet2PjP12xor_xorset_sS1_S1_P6xor8_sPmPb,"",@"SHT_CUDA_INFO"
	.sectionflags	@""
	.align	4


	//----- nvinfo : EIATTR_CUDA_API_VERSION
	.align		4
        /*0000*/ 	.byte	0x04, 0x37
        /*0002*/ 	.short	(.L_77 - .L_76)
.L_76:
        /*0004*/ 	.word	0x00000082


	//----- nvinfo : EIATTR_KPARAM_INFO
	.align		4
.L_77:
        /*0008*/ 	.byte	0x04, 0x17
        /*000a*/ 	.short	(.L_79 - .L_78)
.L_78:
        /*000c*/ 	.word	0x00000000
        /*0010*/ 	.short	0x0006
        /*0012*/ 	.short	0x0030
        /*0014*/ 	.byte	0x00, 0xf5, 0x21, 0x00


	//----- nvinfo : EIATTR_KPARAM_INFO
	.align		4
.L_79:
        /*0018*/ 	.byte	0x04, 0x17
        /*001a*/ 	.short	(.L_81 - .L_80)
.L_80:
        /*001c*/ 	.word	0x00000000
        /*0020*/ 	.short	0x0005
        /*0022*/ 	.short	0x0028
        /*0024*/ 	.byte	0x00, 0xf5, 0x21, 0x00


	//----- nvinfo : EIATTR_KPARAM_INFO
	.align		4
.L_81:
        /*0028*/ 	.byte	0x04, 0x17
        /*002a*/ 	.short	(.L_83 - .L_82)
.L_82:
        /*002c*/ 	.word	0x00000000
        /*0030*/ 	.short	0x0004
        /*0032*/ 	.short	0x0020
        /*0034*/ 	.byte	0x00, 0xf5, 0x21, 0x00


	//----- nvinfo : EIATTR_KPARAM_INFO
	.align		4
.L_83:
        /*0038*/ 	.byte	0x04, 0x17
        /*003a*/ 	.short	(.L_85 - .L_84)
.L_84:
        /*003c*/ 	.word	0x00000000
        /*0040*/ 	.short	0x0003
        /*0042*/ 	.short	0x0018
        /*0044*/ 	.byte	0x00, 0xf5, 0x21, 0x00


	//----- nvinfo : EIATTR_KPARAM_INFO
	.align		4
.L_85:
        /*0048*/ 	.byte	0x04, 0x17
        /*004a*/ 	.short	(.L_87 - .L_86)
.L_86:
        /*004c*/ 	.word	0x00000000
        /*0050*/ 	.short	0x0002
        /*0052*/ 	.short	0x0010
        /*0054*/ 	.byte	0x00, 0xf5, 0x21, 0x00


	//----- nvinfo : EIATTR_KPARAM_INFO
	.align		4
.L_87:
        /*0058*/ 	.byte	0x04, 0x17
        /*005a*/ 	.short	(.L_89 - .L_88)
.L_88:
        /*005c*/ 	.word	0x00000000
        /*0060*/ 	.short	0x0001
        /*0062*/ 	.short	0x0008
        /*0064*/ 	.byte	0x00, 0xf5, 0x21, 0x00


	//----- nvinfo : EIATTR_KPARAM_INFO
	.align		4
.L_89:
        /*0068*/ 	.byte	0x04, 0x17
        /*006a*/ 	.short	(.L_91 - .L_90)
.L_90:
        /*006c*/ 	.word	0x00000000
        /*0070*/ 	.short	0x0000
        /*0072*/ 	.short	0x0000
        /*0074*/ 	.byte	0x00, 0xf5, 0x21, 0x00


	//----- nvinfo : EIATTR_SPARSE_MMA_MASK
	.align		4
.L_91:
        /*0078*/ 	.byte	0x03, 0x50
        /*007a*/ 	.short	0x0000


	//----- nvinfo : EIATTR_MAXREG_COUNT
	.align		4
        /*007c*/ 	.byte	0x03, 0x1b
        /*007e*/ 	.short	0x00ff


	//----- nvinfo : EIATTR_MERCURY_ISA_VERSION
	.align		4
        /*0080*/ 	.byte	0x03, 0x5f
        /*0082*/ 	.short	0x0101


	//----- nvinfo : EIATTR_VRC_CTA_INIT_COUNT
	.align		4
        /*0084*/ 	.byte	0x02, 0x4a
	.zero		1
	.zero		1


	//----- nvinfo : EIATTR_EXIT_INSTR_OFFSETS
	.align		4
        /*0088*/ 	.byte	0x04, 0x1c
        /*008a*/ 	.short	(.L_93 - .L_92)


	//   ....[0]....
.L_92:
        /*008c*/ 	.word	0x000000b0


	//   ....[1]....
        /*0090*/ 	.word	0x00000480


	//----- nvinfo : EIATTR_CRS_STACK_SIZE
	.align		4
.L_93:
        /*0094*/ 	.byte	0x04, 0x1e
        /*0096*/ 	.short	(.L_95 - .L_94)
.L_94:
        /*0098*/ 	.word	0x00000000


	//----- nvinfo : EIATTR_CBANK_PARAM_SIZE
	.align		4
.L_95:
        /*009c*/ 	.byte	0x03, 0x19
        /*009e*/ 	.short	0x0038


	//----- nvinfo : EIATTR_PARAM_CBANK
	.align		4
        /*00a0*/ 	.byte	0x04, 0x0a
        /*00a2*/ 	.short	(.L_97 - .L_96)
	.align		4
.L_96:
        /*00a4*/ 	.word	index@(.nv.constant0._Z8peelSet2PjP12xor_xorset_sS1_S1_P6xor8_sPmPb)
        /*00a8*/ 	.short	0x0380
        /*00aa*/ 	.short	0x0038


	//----- nvinfo : EIATTR_SW_WAR
	.align		4
.L_97:
        /*00ac*/ 	.byte	0x04, 0x36
        /*00ae*/ 	.short	(.L_99 - .L_98)
.L_98:
        /*00b0*/ 	.word	0x00000008
.L_99:


//--------------------- .nv.info._Z8peelSet1PjP12xor_xorset_sS1_S1_P6xor8_sPmPb --------------------------
	.section	.nv.info._Z8peelSet1PjP12xor_xorset_sS1_S1_P6xor8_sPmPb,"",@"SHT_CUDA_INFO"
	.sectionflags	@""
	.align	4


	//----- nvinfo : EIATTR_CUDA_API_VERSION
	.align		4
        /*0000*/ 	.byte	0x04, 0x37
        /*0002*/ 	.short	(.L_101 - .L_100)
.L_100:
        /*0004*/ 	.word	0x00000082


	//----- nvinfo : EIATTR_KPARAM_INFO
	.align		4
.L_101:
        /*0008*/ 	.byte	0x04, 0x17
        /*000a*/ 	.short	(.L_103 - .L_102)
.L_102:
        /*000c*/ 	.word	0x00000000
        /*0010*/ 	.short	0x0006
        /*0012*/ 	.short	0x0030
        /*0014*/ 	.byte	0x00, 0xf5, 0x21, 0x00


	//----- nvinfo : EIATTR_KPARAM_INFO
	.align		4
.L_103:
        /*0018*/ 	.byte	0x04, 0x17
        /*001a*/ 	.short	(.L_105 - .L_104)
.L_104:
        /*001c*/ 	.word	0x00000000
        /*0020*/ 	.short	0x0005
        /*0022*/ 	.short	0x0028
        /*0024*/ 	.byte	0x00, 0xf5, 0x21, 0x00


	//----- nvinfo : EIATTR_KPARAM_INFO
	.align		4
.L_105:
        /*0028*/ 	.byte	0x04, 0x17
        /*002a*/ 	.short	(.L_107 - .L_106)
.L_106:
        /*002c*/ 	.word	0x00000000
        /*0030*/ 	.short	0x0004
        /*0032*/ 	.short	0x0020
        /*0034*/ 	.byte	0x00, 0xf5, 0x21, 0x00


	//----- nvinfo : EIATTR_KPARAM_INFO
	.align		4
.L_107:
        /*0038*/ 	.byte	0x04, 0x17
        /*003a*/ 	.short	(.L_109 - .L_108)
.L_108:
        /*003c*/ 	.word	0x00000000
        /*0040*/ 	.short	0x0003
        /*0042*/ 	.short	0x0018
        /*0044*/ 	.byte	0x00, 0xf5, 0x21, 0x00


	//----- nvinfo : EIATTR_KPARAM_INFO
	.align		4
.L_109:
        /*0048*/ 	.byte	0x04, 0x17
        /*004a*/ 	.short	(.L_111 - .L_110)
.L_110:
        /*004c*/ 	.word	0x00000000
        /*0050*/ 	.short	0x0002
        /*0052*/ 	.short	0x0010
        /*0054*/ 	.byte	0x00, 0xf5, 0x21, 0x00


	//----- nvinfo : EIATTR_KPARAM_INFO
	.align		4
.L_111:
        /*0058*/ 	.byte	0x04, 0x17
        /*005a*/ 	.short	(.L_113 - .L_112)
.L_112:
        /*005c*/ 	.word	0x00000000
        /*0060*/ 	.short	0x0001
        /*0062*/ 	.short	0x0008
        /*0064*/ 	.byte	0x00, 0xf5, 0x21, 0x00


	//----- nvinfo : EIATTR_KPARAM_INFO
	.align		4
.L_113:
        /*0068*/ 	.byte	0x04, 0x17
        /*006a*/ 	.short	(.L_115 - .L_114)
.L_114:
        /*006c*/ 	.word	0x00000000
        /*0070*/ 	.short	0x0000
        /*0072*/ 	.short	0x0000
        /*0074*/ 	.byte	0x00, 0xf5, 0x21, 0x00


	//----- nvinfo : EIATTR_SPARSE_MMA_MASK
	.align		4
.L_115:
        /*0078*/ 	.byte	0x03, 0x50
        /*007a*/ 	.short	0x0000


	//----- nvinfo : EIATTR_MAXREG_COUNT
	.align		4
        /*007c*/ 	.byte	0x03, 0x1b
        /*007e*/ 	.short	0x00ff


	//----- nvinfo : EIATTR_MERCURY_ISA_VERSION
	.align		4
        /*0080*/ 	.byte	0x03, 0x5f
        /*0082*/ 	.short	0x0101


	//----- nvinfo : EIATTR_VRC_CTA_INIT_COUNT
	.align		4
        /*0084*/ 	.byte	0x02, 0x4a
	.zero		1
	.zero		1


	//----- nvinfo : EIATTR_EXIT_INSTR_OFFSETS
	.align		4
        /*0088*/ 	.byte	0x04, 0x1c
        /*008a*/ 	.short	(.L_117 - .L_116)


	//   ....[0]....
.L_116:
        /*008c*/ 	.word	0x000000b0


	//   ....[1]....
        /*0090*/ 	.word	0x00000480


	//----- nvinfo : EIATTR_CRS_STACK_SIZE
	.align		4
.L_117:
        /*0094*/ 	.byte	0x04, 0x1e
        /*0096*/ 	.short	(.L_119 - .L_118)
.L_118:
        /*0098*/ 	.word	0x00000000


	//----- nvinfo : EIATTR_CBANK_PARAM_SIZE
	.align		4
.L_119:
        /*009c*/ 	.byte	0x03, 0x19
        /*009e*/ 	.short	0x0038


	//----- nvinfo : EIATTR_PARAM_CBANK
	.align		4
        /*00a0*/ 	.byte	0x04, 0x0a
        /*00a2*/ 	.short	(.L_121 - .L_120)
	.align		4
.L_120:
        /*00a4*/ 	.word	index@(.nv.constant0._Z8peelSet1PjP12xor_xorset_sS1_S1_P6xor8_sPmPb)
        /*00a8*/ 	.short	0x0380
        /*00aa*/ 	.short	0x0038


	//----- nvinfo : EIATTR_SW_WAR
	.align		4
.L_121:
        /*00ac*/ 	.byte	0x04, 0x36
        /*00ae*/ 	.short	(.L_123 - .L_122)
.L_122:
        /*00b0*/ 	.word	0x00000008
.L_123:


//--------------------- .nv.info._Z8peelSet0PjP12xor_xorset_sS1_S1_P6xor8_sPmPb --------------------------
	.section	.nv.info._Z8peelSet0PjP12xor_xorset_sS1_S1_P6xor8_sPmPb,"",@"SHT_CUDA_INFO"
	.sectionflags	@""
	.align	4


	//----- nvinfo : EIATTR_CUDA_API_VERSION
	.align		4
        /*0000*/ 	.byte	0x04, 0x37
        /*0002*/ 	.short	(.L_125 - .L_124)
.L_124:
        /*0004*/ 	.word	0x00000082


	//----- nvinfo : EIATTR_KPARAM_INFO
	.align		4
.L_125:
        /*0008*/ 	.byte	0x04, 0x17
        /*000a*/ 	.short	(.L_127 - .L_126)
.L_126:
        /*000c*/ 	.word	0x00000000
        /*0010*/ 	.short	0x0006
        /*0012*/ 	.short	0x0030
        /*0014*/ 	.byte	0x00, 0xf5, 0x21, 0x00


	//----- nvinfo : EIATTR_KPARAM_INFO
	.align		4
.L_127:
        /*0018*/ 	.byte	0x04, 0x17
        /*001a*/ 	.short	(.L_129 - .L_128)
.L_128:
        /*001c*/ 	.word	0x00000000
        /*0020*/ 	.short	0x0005
        /*0022*/ 	.short	0x0028
        /*0024*/ 	.byte	0x00, 0xf5, 0x21, 0x00


	//----- nvinfo : EIATTR_KPARAM_INFO
	.align		4
.L_129:
        /*0028*/ 	.byte	0x04, 0x17
        /*002a*/ 	.short	(.L_131 - .L_130)
.L_130:
        /*002c*/ 	.word	0x00000000
        /*0030*/ 	.short	0x0004
        /*0032*/ 	.short	0x0020
        /*0034*/ 	.byte	0x00, 0xf5, 0x21, 0x00


	//----- nvinfo : EIATTR_KPARAM_INFO
	.align		4
.L_131:
        /*0038*/ 	.byte	0x04, 0x17
        /*003a*/ 	.short	(.L_133 - .L_132)
.L_132:
        /*003c*/ 	.word	0x00000000
        /*0040*/ 	.short	0x0003
        /*0042*/ 	.short	0x0018
        /*0044*/ 	.byte	0x00, 0xf5, 0x21, 0x00


	//----- nvinfo : EIATTR_KPARAM_INFO
	.align		4
.L_133:
        /*0048*/ 	.byte	0x04, 0x17
        /*004a*/ 	.short	(.L_135 - .L_134)
.L_134:
        /*004c*/ 	.word	0x00000000
        /*0050*/ 	.short	0x0002
        /*0052*/ 	.short	0x0010
        /*0054*/ 	.byte	0x00, 0xf5, 0x21, 0x00


	//----- nvinfo : EIATTR_KPARAM_INFO
	.align		4
.L_135:
        /*0058*/ 	.byte	0x04, 0x17
        /*005a*/ 	.short	(.L_137 - .L_136)
.L_136:
        /*005c*/ 	.word	0x00000000
        /*0060*/ 	.short	0x0001
        /*0062*/ 	.short	0x0008
        /*0064*/ 	.byte	0x00, 0xf5, 0x21, 0x00


	//----- nvinfo : EIATTR_KPARAM_INFO
	.align		4
.L_137:
        /*0068*/ 	.byte	0x04, 0x17
        /*006a*/ 	.short	(.L_139 - .L_138)
.L_138:
        /*006c*/ 	.word	0x00000000
        /*0070*/ 	.short	0x0000
        /*0072*/ 	.short	0x0000
        /*0074*/ 	.byte	0x00, 0xf5, 0x21, 0x00


	//----- nvinfo : EIATTR_SPARSE_MMA_MASK
	.align		4
.L_139:
        /*0078*/ 	.byte	0x03, 0x50
        /*007a*/ 	.short	0x0000


	//----- nvinfo : EIATTR_MAXREG_COUNT
	.align		4
        /*007c*/ 	.byte	0x03, 0x1b
        /*007e*/ 	.short	0x00ff


	//----- nvinfo : EIATTR_MERCURY_ISA_VERSION
	.align		4
        /*0080*/ 	.byte	0x03, 0x5f
        /*0082*/ 	.short	0x0101


	//----- nvinfo : EIATTR_VRC_CTA_INIT_COUNT
	.align		4
        /*0084*/ 	.byte	0x02, 0x4a
	.zero		1
	.zero		1


	//----- nvinfo : EIATTR_EXIT_INSTR_OFFSETS
	.align		4
        /*0088*/ 	.byte	0x04, 0x1c
        /*008a*/ 	.short	(.L_141 - .L_140)


	//   ....[0]....
.L_140:
        /*008c*/ 	.word	0x000000b0


	//   ....[1]....
        /*0090*/ 	.word	0x00000480


	//----- nvinfo : EIATTR_CRS_STACK_SIZE
	.align		4
.L_141:
        /*0094*/ 	.byte	0x04, 0x1e
        /*0096*/ 	.short	(.L_143 - .L_142)
.L_142:
        /*0098*/ 	.word	0x00000000


	//----- nvinfo : EIATTR_CBANK_PARAM_SIZE
	.align		4
.L_143:
        /*009c*/ 	.byte	0x03, 0x19
        /*009e*/ 	.short	0x0038


	//----- nvinfo : EIATTR_PARAM_CBANK
	.align		4
        /*00a0*/ 	.byte	0x04, 0x0a
        /*00a2*/ 	.short	(.L_145 - .L_144)
	.align		4
.L_144:
        /*00a4*/ 	.word	index@(.nv.constant0._Z8peelSet0PjP12xor_xorset_sS1_S1_P6xor8_sPmPb)
        /*00a8*/ 	.short	0x0380
        /*00aa*/ 	.short	0x0038


	//----- nvinfo : EIATTR_SW_WAR
	.align		4
.L_145:
        /*00ac*/ 	.byte	0x04, 0x36
        /*00ae*/ 	.short	(.L_147 - .L_146)
.L_146:
        /*00b0*/ 	.word	0x00000008
.L_147:


//--------------------- .nv.callgraph             --------------------------
	.section	.nv.callgraph,"",@"SHT_CUDA_CALLGRAPH"
	.align	4
	.sectionentsize	8
	.align		4
        /*0000*/ 	.word	0x00000000
	.align		4
        /*0004*/ 	.word	0xffffffff
	.align		4
        /*0008*/ 	.word	0x00000000
	.align		4
        /*000c*/ 	.word	0xfffffffe
	.align		4
        /*0010*/ 	.word	0x00000000
	.align		4
        /*0014*/ 	.word	0xfffffffd
	.align		4
        /*0018*/ 	.word	0x00000000
	.align		4
        /*001c*/ 	.word	0xfffffffc


//--------------------- .text._Z6assignP6xor8_sP12xor_xorset_smmPhS3_S3_ --------------------------
	.section	.text._Z6assignP6xor8_sP12xor_xorset_smmPhS3_S3_,"ax",@progbits
	.align	128
        .global         _Z6assignP6xor8_sP12xor_xorset_smmPhS3_S3_
        .type           _Z6assignP6xor8_sP12xor_xorset_smmPhS3_S3_,@function
        .size           _Z6assignP6xor8_sP12xor_xorset_smmPhS3_S3_,(.L_x_22 - _Z6assignP6xor8_sP12xor_xorset_smmPhS3_S3_)
        .other          _Z6assignP6xor8_sP12xor_xorset_smmPhS3_S3_,@"STO_CUDA_ENTRY STV_DEFAULT"
_Z6assignP6xor8_sP12xor_xorset_smmPhS3_S3_:
.text._Z6assignP6xor8_sP12xor_xorset_smmPhS3_S3_:
[----:B------:R-:W-:Y:S01]  /*0000*/  LDC R1, c[0x0][0x37c] ;  /* 0x0000df00ff017b82 */ /* 0x000fe20000000800 */
[----:B------:R-:W0:Y:S07]  /*0010*/  S2R R12, SR_TID.X ;  /* 0x00000000000c7919 */ /* 0x000e2e0000002100 */
[----:B------:R-:W0:Y:S01]  /*0020*/  S2UR UR4, SR_CTAID.X ;  /* 0x00000000000479c3 */ /* 0x000e220000002500 */
[----:B------:R-:W1:Y:S07]  /*0030*/  LDCU.64 UR6, c[0x0][0x398] ;  /* 0x00007300ff0677ac */ /* 0x000e6e0008000a00 */
[----:B------:R-:W0:Y:S02]  /*0040*/  LDC R15, c[0x0][0x360] ;  /* 0x0000d800ff0f7b82 */ /* 0x000e240000000800 */
[----:B0-----:R-:W-:-:S05]  /*0050*/  IMAD R12, R15, UR4, R12 ;  /* 0x000000040f0c7c24 */ /* 0x001fca000f8e020c */
[----:B-1----:R-:W-:Y:S02]  /*0060*/  ISETP.GE.U32.AND P0, PT, R12, UR6, PT ;  /* 0x000000060c007c0c */ /* 0x002fe4000bf06070 */
[----:B------:R-:W-:-:S04]  /*0070*/  SHF.R.S32.HI R0, RZ, 0x1f, R12 ;  /* 0x0000001fff007819 */ /* 0x000fc8000001140c */
[----:B------:R-:W-:-:S13]  /*0080*/  ISETP.GE.U32.AND.EX P0, PT, R0, UR7, PT, P0 ;  /* 0x0000000700007c0c */ /* 0x000fda000bf06100 */
[----:B------:R-:W-:Y:S05]  /*0090*/  @P0 EXIT ;  /* 0x000000000000094d */ /* 0x000fea0003800000 */
[----:B------:R-:W0:Y:S01]  /*00a0*/  LDCU UR4, c[0x0][0x370] ;  /* 0x00006e00ff0477ac */ /* 0x000e220008000800 */
[----:B------:R-:W-:Y:S01]  /*00b0*/  BSSY.RECONVERGENT B0, `(.L_x_0) ;  /* 0x0000056000007945 */ /* 0x000fe20003800200 */
[----:B------:R-:W-:Y:S01]  /*00c0*/  IMAD.MOV.U32 R13, RZ, RZ, R12 ;  /* 0x000000ffff0d7224 */ /* 0x000fe200078e000c */
[----:B------:R-:W1:Y:S01]  /*00d0*/  LDCU.64 UR6, c[0x0][0x358] ;  /* 0x00006b00ff0677ac */ /* 0x000e620008000a00 */
[----:B------:R-:W2:Y:S01]  /*00e0*/  LDCU.64 UR16, c[0x0][0x398] ;  /* 0x00007300ff1077ac */ /* 0x000ea20008000a00 */
[----:B------:R-:W3:Y:S01]  /*00f0*/  LDCU.64 UR8, c[0x0][0x388] ;  /* 0x00007100ff0877ac */ /* 0x000ee20008000a00 */
[----:B------:R-:W4:Y:S01]  /*0100*/  LDCU.64 UR10, c[0x0][0x390] ;  /* 0x00007200ff0a77ac */ /* 0x000f220008000a00 */
[----:B0-----:R-:W-:Y:S01]  /*0110*/  IMAD R15, R15, UR4, RZ ;  /* 0x000000040f0f7c24 */ /* 0x001fe2000f8e02ff */
[----:B------:R-:W0:Y:S01]  /*0120*/  LDCU.64 UR12, c[0x0][0x3a8] ;  /* 0x00007500ff0c77ac */ /* 0x000e220008000a00 */
[----:B------:R-:W0:Y:S05]  /*0130*/  LDCU.64 UR14, c[0x0][0x3b0] ;  /* 0x00007600ff0e77ac */ /* 0x000e2a0008000a00 */
.L_x_6:
[----:B-1-3--:R-:W-:-:S04]  /*0140*/  LEA R4, P0, R13, UR8, 0x4 ;  /* 0x000000080d047c11 */ /* 0x00afc8000f8020ff */
[----:B------:R-:W-:-:S05]  /*0150*/  LEA.HI.X R5, R13, UR9, R0, 0x4, P0 ;  /* 0x000000090d057c11 */ /* 0x000fca00080f2400 */
[----:B-1----:R-:W4:Y:S01]  /*0160*/  LDG.E R2, desc[UR6][R4.64+0xc] ;  /* 0x00000c0604027981 */ /* 0x002f22000c1e1900 */
[----:B------:R-:W-:Y:S01]  /*0170*/  BSSY.RECONVERGENT B1, `(.L_x_1) ;  /* 0x0000043000017945 */ /* 0x000fe20003800200 */
[----:B----4-:R-:W-:-:S04]  /*0180*/  ISETP.NE.U32.AND P0, PT, R2, UR10, PT ;  /* 0x0000000a02007c0c */ /* 0x010fc8000bf05070 */
[----:B------:R-:W-:-:S13]  /*0190*/  ISETP.NE.AND.EX P0, PT, RZ, UR11, PT, P0 ;  /* 0x0000000bff007c0c */ /* 0x000fda000bf05300 */
[----:B------:R-:W-:Y:S05]  /*01a0*/  @P0 BRA `(.L_x_2) ;  /* 0x0000000000fc0947 */ /* 0x000fea0003800000 */
[----:B------:R-:W1:Y:S01]  /*01b0*/  LDC.64 R2, c[0x0][0x380] ;  /* 0x0000e000ff027b82 */ /* 0x000e620000000a00 */
[----:B------:R3:W5:Y:S04]  /*01c0*/  LDG.E R14, desc[UR6][R4.64] ;  /* 0x00000006040e7981 */ /* 0x000768000c1e1900 */
[----:B------:R3:W5:Y:S04]  /*01d0*/  LDG.E R17, desc[UR6][R4.64+0x4] ;  /* 0x0000040604117981 */ /* 0x000768000c1e1900 */
[----:B-1----:R-:W4:Y:S01]  /*01e0*/  LDG.E.64 R22, desc[UR6][R2.64+0x8] ;  /* 0x0000080602167981 */ /* 0x002f22000c1e1b00 */
[----:B------:R-:W-:Y:S01]  /*01f0*/  BSSY.RECONVERGENT B2, `(.L_x_3) ;  /* 0x0000034000027945 */ /* 0x000fe20003800200 */
[----:B----4-:R-:W-:-:S04]  /*0200*/  ISETP.GT.U32.AND P0, PT, R22, R13, PT ;  /* 0x0000000d1600720c */ /* 0x010fc80003f04070 */
[----:B------:R-:W-:-:S13]  /*0210*/  ISETP.GT.U32.AND.EX P0, PT, R23, R0, PT, P0 ;  /* 0x000000001700720c */ /* 0x000fda0003f04100 */
[----:B---3--:R-:W-:Y:S05]  /*0220*/  @!P0 BRA `(.L_x_4) ;  /* 0x0000000000408947 */ /* 0x008fea0003800000 */
[----:B-----5:R-:W-:Y:S01]  /*0230*/  SHF.R.U64 R5, R17, 0x16, R14 ;  /* 0x0000001611057819 */ /* 0x020fe2000000120e */
[----:B------:R-:W-:Y:S01]  /*0240*/  UMOV UR4, URZ ;  /* 0x000000ff00047c82 */ /* 0x000fe20008000000 */
[----:B------:R-:W-:-:S03]  /*0250*/  SHF.L.W.U32.HI R23, R14, 0x15, R17 ;  /* 0x000000150e177819 */ /* 0x000fc60000010e11 */
[----:B------:R-:W-:-:S04]  /*0260*/  IMAD.WIDE.U32 R4, R22, R5, RZ ;  /* 0x0000000516047225 */ /* 0x000fc800078e00ff */
[----:B------:R-:W-:-:S04]  /*0270*/  IMAD.WIDE.U32 R22, R22, R23, RZ ;  /* 0x0000001716167225 */ /* 0x000fc800078e00ff */
[----:B------:R-:W-:Y:S02]  /*0280*/  VIADD R4, R5, UR4 ;  /* 0x0000000405047c36 */ /* 0x000fe40008000000 */
[----:B------:R-:W-:-:S03]  /*0290*/  VIADD R22, R23, UR4 ;  /* 0x0000000417167c36 */ /* 0x000fc60008000000 */
[----:B0-----:R-:W-:Y:S02]  /*02a0*/  IADD3 R6, P1, PT, R4, UR14, RZ ;  /* 0x0000000e04067c10 */ /* 0x001fe4000ff3e0ff */
[----:B------:R-:W-:-:S03]  /*02b0*/  IADD3 R4, P0, PT, R22, UR12, RZ ;  /* 0x0000000c16047c10 */ /* 0x000fc6000ff1e0ff */
[----:B------:R-:W-:Y:S02]  /*02c0*/  IMAD.X R7, RZ, RZ, UR15, P1 ;  /* 0x0000000fff077e24 */ /* 0x000fe400088e06ff */
[----:B------:R-:W-:-:S04]  /*02d0*/  IMAD.X R5, RZ, RZ, UR13, P0 ;  /* 0x0000000dff057e24 */ /* 0x000fc800080e06ff */
[----:B------:R-:W3:Y:S04]  /*02e0*/  LDG.E.U8 R7, desc[UR6][R6.64] ;  /* 0x0000000606077981 */ /* 0x000ee8000c1e1100 */
[----:B------:R-:W3:Y:S02]  /*02f0*/  LDG.E.U8 R4, desc[UR6][R4.64] ;  /* 0x0000000604047981 */ /* 0x000ee4000c1e1100 */
[----:B---3--:R-:W-:-:S04]  /*0300*/  LOP3.LUT R8, R7, R4, RZ, 0x3c, !PT ;  /* 0x0000000407087212 */ /* 0x008fc800078e3cff */
[----:B------:R-:W-:Y:S01]  /*0310*/  PRMT R16, R8, 0x7610, R16 ;  /* 0x0000761008107816 */ /* 0x000fe20000000010 */
[----:B------:R-:W-:Y:S06]  /*0320*/  BRA `(.L_x_5) ;  /* 0x0000000000807947 */ /* 0x000fec0003800000 */
.L_x_4:
[C---:B------:R-:W-:Y:S01]  /*0330*/  IMAD.SHL.U32 R4, R22.reuse, 0x2, RZ ;  /* 0x0000000216047824 */ /* 0x040fe200078e00ff */
[C---:B------:R-:W-:Y:S01]  /*0340*/  SHF.L.U64.HI R5, R22.reuse, 0x1, R23 ;  /* 0x0000000116057819 */ /* 0x040fe20000010217 */
[----:B------:R-:W1:Y:S01]  /*0350*/  LDC.64 R8, c[0x0][0x3a8] ;  /* 0x0000ea00ff087b82 */ /* 0x000e620000000a00 */
[----:B------:R-:W-:Y:S01]  /*0360*/  UMOV UR4, URZ ;  /* 0x000000ff00047c82 */ /* 0x000fe20008000000 */
[----:B-----5:R-:W-:Y:S01]  /*0370*/  IMAD.WIDE.U32 R18, R22, R17, RZ ;  /* 0x0000001116127225 */ /* 0x020fe200078e00ff */
[----:B------:R-:W-:-:S03]  /*0380*/  ISETP.GT.U32.AND P0, PT, R4, R13, PT ;  /* 0x0000000d0400720c */ /* 0x000fc60003f04070 */
[----:B------:R-:W-:Y:S01]  /*0390*/  VIADD R19, R19, UR4 ;  /* 0x0000000413137c36 */ /* 0x000fe20008000000 */
[----:B------:R-:W-:Y:S02]  /*03a0*/  ISETP.GT.U32.AND.EX P0, PT, R5, R0, PT, P0 ;  /* 0x000000000500720c */ /* 0x000fe40003f04100 */
[----:B------:R-:W3:Y:S11]  /*03b0*/  LDC.64 R4, c[0x0][0x3a0] ;  /* 0x0000e800ff047b82 */ /* 0x000ef60000000a00 */
[----:B------:R-:W4:Y:S01]  /*03c0*/  @P0 LDC.64 R10, c[0x0][0x3b0] ;  /* 0x0000ec00ff0a0b82 */ /* 0x000f220000000a00 */
[----:B------:R-:W-:-:S02]  /*03d0*/  @P0 SHF.R.U64 R21, R17, 0x16, R14 ;  /* 0x0000001611150819 */ /* 0x000fc4000000120e */
[----:B------:R-:W-:-:S03]  /*03e0*/  @!P0 SHF.L.W.U32.HI R23, R14, 0x15, R17 ;  /* 0x000000150e178819 */ /* 0x000fc60000010e11 */
[C---:B------:R-:W-:Y:S02]  /*03f0*/  @P0 IMAD.WIDE.U32 R20, R22.reuse, R21, RZ ;  /* 0x0000001516140225 */ /* 0x040fe400078e00ff */
[----:B------:R-:W0:Y:S02]  /*0400*/  @P0 LDC.64 R6, c[0x0][0x3a0] ;  /* 0x0000e800ff060b82 */ /* 0x000e240000000a00 */
[----:B------:R-:W-:Y:S02]  /*0410*/  @P0 VIADD R21, R21, UR4 ;  /* 0x0000000415150c36 */ /* 0x000fe40008000000 */
[----:B------:R-:W-:Y:S01]  /*0420*/  @!P0 IMAD.WIDE.U32 R22, R22, R23, RZ ;  /* 0x0000001716168225 */ /* 0x000fe200078e00ff */
[----:B---3--:R-:W-:-:S03]  /*0430*/  @!P0 IADD3 R4, P1, PT, R19, R4, RZ ;  /* 0x0000000413048210 */ /* 0x008fc60007f3e0ff */
[----:B------:R-:W-:Y:S02]  /*0440*/  @!P0 VIADD R23, R23, UR4 ;  /* 0x0000000417178c36 */ /* 0x000fe40008000000 */
[----:B------:R-:W-:-:S05]  /*0450*/  @!P0 IMAD.X R5, RZ, RZ, R5, P1 ;  /* 0x000000ffff058224 */ /* 0x000fca00008e0605 */
[----:B------:R-:W3:Y:S01]  /*0460*/  @!P0 LDG.E.U8 R4, desc[UR6][R4.64] ;  /* 0x0000000604048981 */ /* 0x000ee2000c1e1100 */
[----:B----4-:R-:W-:-:S05]  /*0470*/  @P0 IADD3 R10, P3, PT, R21, R10, RZ ;  /* 0x0000000a150a0210 */ /* 0x010fca0007f7e0ff */
[----:B------:R-:W-:Y:S01]  /*0480*/  @P0 IMAD.X R11, RZ, RZ, R11, P3 ;  /* 0x000000ffff0b0224 */ /* 0x000fe200018e060b */
[----:B-1----:R-:W-:Y:S02]  /*0490*/  @!P0 IADD3 R8, P3, PT, R23, R8, RZ ;  /* 0x0000000817088210 */ /* 0x002fe40007f7e0ff */
[----:B0-----:R-:W-:-:S03]  /*04a0*/  @P0 IADD3 R6, P2, PT, R19, R6, RZ ;  /* 0x0000000613060210 */ /* 0x001fc60007f5e0ff */
[----:B------:R-:W-:Y:S01]  /*04b0*/  @!P0 IMAD.X R9, RZ, RZ, R9, P3 ;  /* 0x000000ffff098224 */ /* 0x000fe200018e0609 */
[----:B------:R-:W4:Y:S01]  /*04c0*/  @P0 LDG.E.U8 R11, desc[UR6][R10.64] ;  /* 0x000000060a0b0981 */ /* 0x000f22000c1e1100 */
[----:B------:R-:W-:-:S04]  /*04d0*/  @P0 IMAD.X R7, RZ, RZ, R7, P2 ;  /* 0x000000ffff070224 */ /* 0x000fc800010e0607 */
[----:B------:R-:W3:Y:S04]  /*04e0*/  @!P0 LDG.E.U8 R9, desc[UR6][R8.64] ;  /* 0x0000000608098981 */ /* 0x000ee8000c1e1100 */
[----:B------:R-:W4:Y:S01]  /*04f0*/  @P0 LDG.E.U8 R6, desc[UR6][R6.64] ;  /* 0x0000000606060981 */ /* 0x000f22000c1e1100 */
[----:B---3--:R-:W-:Y:S02]  /*0500*/  @!P0 LOP3.LUT R18, R9, R4, RZ, 0x3c, !PT ;  /* 0x0000000409128212 */ /* 0x008fe400078e3cff */
[----:B----4-:R-:W-:-:S04]  /*0510*/  @P0 LOP3.LUT R16, R11, R6, RZ, 0x3c, !PT ;  /* 0x000000060b100212 */ /* 0x010fc800078e3cff */
[----:B------:R-:W-:-:S07]  /*0520*/  @!P0 PRMT R16, R18, 0x7610, R16 ;  /* 0x0000761012108816 */ /* 0x000fce0000000010 */
.L_x_5:
[----:B--2---:R-:W-:Y:S05]  /*0530*/  BSYNC.RECONVERGENT B2 ;  /* 0x0000000000027941 */ /* 0x004fea0003800200 */
.L_x_3:
[----:B------:R-:W2:Y:S01]  /*0540*/  LDG.E.64 R2, desc[UR6][R2.64+0x10] ;  /* 0x0000100602027981 */ /* 0x000ea2000c1e1b00 */
[----:B------:R-:W-:-:S04]  /*0550*/  LOP3.LUT R7, R17, R14, RZ, 0x3c, !PT ;  /* 0x0000000e11077212 */ /* 0x000fc800078e3cff */
[----:B------:R-:W-:Y:S02]  /*0560*/  LOP3.LUT R7, R16, R7, RZ, 0x3c, !PT ;  /* 0x0000000710077212 */ /* 0x000fe400078e3cff */
[----:B--2---:R-:W-:-:S05]  /*0570*/  IADD3 R4, P0, PT, R2, R13, RZ ;  /* 0x0000000d02047210 */ /* 0x004fca0007f1e0ff */
[----:B------:R-:W-:-:S05]  /*0580*/  IMAD.X R5, R3, 0x1, R0, P0 ;  /* 0x0000000103057824 */ /* 0x000fca00000e0600 */
[----:B------:R1:W-:Y:S03]  /*0590*/  STG.E.U8 desc[UR6][R4.64], R7 ;  /* 0x0000000704007986 */ /* 0x0003e6000c101106 */
.L_x_2:
[----:B0-2---:R-:W-:Y:S05]  /*05a0*/  BSYNC.RECONVERGENT B1 ;  /* 0x0000000000017941 */ /* 0x005fea0003800200 */
.L_x_1:
[----:B------:R-:W-:-:S04]  /*05b0*/  IMAD.IADD R13, R15, 0x1, R12 ;  /* 0x000000010f0d7824 */ /* 0x000fc800078e020c */
[--C-:B------:R-:W-:Y:S01]  /*05c0*/  IMAD.MOV.U32 R12, RZ, RZ, R13.reuse ;  /* 0x000000ffff0c7224 */ /* 0x100fe200078e000d */
[----:B------:R-:W-:Y:S02]  /*05d0*/  ISETP.GE.U32.AND P0, PT, R13, UR16, PT ;  /* 0x000000100d007c0c */ /* 0x000fe4000bf06070 */
[----:B------:R-:W-:-:S04]  /*05e0*/  SHF.R.S32.HI R0, RZ, 0x1f, R13 ;  /* 0x0000001fff007819 */ /* 0x000fc8000001140d */
[----:B------:R-:W-:-:S13]  /*05f0*/  ISETP.GE.U32.AND.EX P0, PT, R0, UR17, PT, P0 ;  /* 0x0000001100007c0c */ /* 0x000fda000bf06100 */
[----:B------:R-:W-:Y:S05]  /*0600*/  @!P0 BRA `(.L_x_6) ;  /* 0xfffffff800cc8947 */ /* 0x000fea000383ffff */
[----:B------:R-:W-:Y:S05]  /*0610*/  BSYNC.RECONVERGENT B0 ;  /* 0x0000000000007941 */ /* 0x000fea0003800200 */
.L_x_0:
[----:B------:R-:W-:Y:S05]  /*0620*/  EXIT ;  /* 0x000000000000794d */ /* 0x000fea0003800000 */
.L_x_7:
[----:B------:R-:W-:-:S00]  /*0630*/  BRA `(.L_x_7) ;  /* 0xfffffffc00fc7947 */ /* 0x000fc0000383ffff */
[----:B------:R-:W-:-:S00]  /*0640*/  NOP ;  /* 0x0000000000007918 */ /* 0x000fc00000000000 */
        /* <DEDUP_REMOVED lines=11> */
.L_x_22:


//--------------------- .text._Z10insertKeysPKmjP12xor_xorset_sS2_S2_P6xor8_s --------------------------
	.section	.text._Z10insertKeysPKmjP12xor_xorset_sS2_S2_P6xor8_s,"ax",@progbits
	.align	128
        .global         _Z10insertKeysPKmjP12xor_xorset_sS2_S2_P6xor8_s
        .type           _Z10insertKeysPKmjP12xor_xorset_sS2_S2_P6xor8_s,@function
        .size           _Z10insertKeysPKmjP12xor_xorset_sS2_S2_P6xor8_s,(.L_x_23 - _Z10insertKeysPKmjP12xor_xorset_sS2_S2_P6xor8_s)
        .other          _Z10insertKeysPKmjP12xor_xorset_sS2_S2_P6xor8_s,@"STO_CUDA_ENTRY STV_DEFAULT"
_Z10insertKeysPKmjP12xor_xorset_sS2_S2_P6xor8_s:
.text._Z10insertKeysPKmjP12xor_xorset_sS2_S2_P6xor8_s:
[----:B------:R-:W-:Y:S01]  /*0000*/  LDC R1, c[0x0][0x37c] ;  /* 0x0000df00ff017b82 */ /* 0x000fe20000000800 */
[----:B------:R-:W0:Y:S07]  /*0010*/  S2R R7, SR_TID.X ;  /* 0x0000000000077919 */ /* 0x000e2e0000002100 */
[----:B------:R-:W0:Y:S01]  /*0020*/  S2UR UR4, SR_CTAID.X ;  /* 0x00000000000479c3 */ /* 0x000e220000002500 */
[----:B------:R-:W1:Y:S07]  /*0030*/  LDCU UR8, c[0x0][0x388] ;  /* 0x00007100ff0877ac */ /* 0x000e6e0008000800 */
[----:B------:R-:W0:Y:S02]  /*0040*/  LDC R0, c[0x0][0x360] ;  /* 0x0000d800ff007b82 */ /* 0x000e240000000800 */
[----:B0-----:R-:W-:-:S05]  /*0050*/  IMAD R7, R0, UR4, R7 ;  /* 0x0000000400077c24 */ /* 0x001fca000f8e0207 */
[----:B-1----:R-:W-:-:S13]  /*0060*/  ISETP.GE.U32.AND P0, PT, R7, UR8, PT ;  /* 0x0000000807007c0c */ /* 0x002fda000bf06070 */
[----:B------:R-:W-:Y:S05]  /*0070*/  @P0 EXIT ;  /* 0x000000000000094d */ /* 0x000fea0003800000 */
[----:B------:R-:W0:Y:S01]  /*0080*/  LDC.64 R2, c[0x0][0x3a8] ;  /* 0x0000ea00ff027b82 */ /* 0x000e220000000a00 */
[----:B------:R-:W1:Y:S01]  /*0090*/  LDCU UR4, c[0x0][0x370] ;  /* 0x00006e00ff0477ac */ /* 0x000e620008000800 */
[----:B------:R-:W2:Y:S06]  /*00a0*/  LDCU.64 UR6, c[0x0][0x358] ;  /* 0x00006b00ff0677ac */ /* 0x000eac0008000a00 */
[----:B------:R-:W3:Y:S01]  /*00b0*/  LDC.64 R4, c[0x0][0x380] ;  /* 0x0000e000ff047b82 */ /* 0x000ee20000000a00 */
[----:B------:R-:W4:Y:S01]  /*00c0*/  LDCU.64 UR10, c[0x0][0x3a0] ;  /* 0x00007400ff0a77ac */ /* 0x000f220008000a00 */
[----:B------:R-:W0:Y:S01]  /*00d0*/  LDCU.128 UR12, c[0x0][0x390] ;  /* 0x00007200ff0c77ac */ /* 0x000e220008000c00 */
[----:B-1----:R-:W-:-:S07]  /*00e0*/  IMAD R0, R0, UR4, RZ ;  /* 0x0000000400007c24 */ /* 0x002fce000f8e02ff */
.L_x_8:
[----:B-1-3--:R-:W-:Y:S01]  /*00f0*/  IMAD.WIDE R10, R7, 0x8, R4 ;  /* 0x00000008070a7825 */ /* 0x00afe200078e0204 */
[----:B0-2---:R-:W2:Y:S04]  /*0100*/  LDG.E.64 R12, desc[UR6][R2.64] ;  /* 0x00000006020c7981 */ /* 0x005ea8000c1e1b00 */
[----:B------:R-:W3:Y:S04]  /*0110*/  LDG.E R9, desc[UR6][R2.64+0x8] ;  /* 0x0000080602097981 */ /* 0x000ee8000c1e1900 */
[----:B------:R-:W2:Y:S01]  /*0120*/  LDG.E.64 R10, desc[UR6][R10.64] ;  /* 0x000000060a0a7981 */ /* 0x000ea2000c1e1b00 */
[----:B------:R-:W-:Y:S01]  /*0130*/  UMOV UR4, URZ ;  /* 0x000000ff00047c82 */ /* 0x000fe20008000000 */
[----:B------:R-:W-:Y:S01]  /*0140*/  UMOV UR5, URZ ;  /* 0x000000ff00057c82 */ /* 0x000fe20008000000 */
[----:B------:R-:W-:Y:S01]  /*0150*/  IMAD.IADD R7, R0, 0x1, R7 ;  /* 0x0000000100077824 */ /* 0x000fe200078e0207 */
[----:B--2---:R-:W-:-:S05]  /*0160*/  IADD3 R15, P0, PT, R10, R12, RZ ;  /* 0x0000000c0a0f7210 */ /* 0x004fca0007f1e0ff */
[----:B------:R-:W-:-:S05]  /*0170*/  IMAD.X R13, R11, 0x1, R13, P0 ;  /* 0x000000010b0d7824 */ /* 0x000fca00000e060d */
[----:B------:R-:W-:Y:S01]  /*0180*/  SHF.R.U32.HI R12, RZ, 0x1, R13 ;  /* 0x00000001ff0c7819 */ /* 0x000fe2000001160d */
[----:B------:R-:W-:-:S03]  /*0190*/  IMAD R13, R13, -0x12aa7333, RZ ;  /* 0xed558ccd0d0d7824 */ /* 0x000fc600078e02ff */
[----:B------:R-:W-:-:S05]  /*01a0*/  LOP3.LUT R12, R12, R15, RZ, 0x3c, !PT ;  /* 0x0000000f0c0c7212 */ /* 0x000fca00078e3cff */
[C---:B------:R-:W-:Y:S02]  /*01b0*/  IMAD R15, R12.reuse, -0xae5029, R13 ;  /* 0xff51afd70c0f7824 */ /* 0x040fe400078e020d */
[----:B------:R-:W-:-:S04]  /*01c0*/  IMAD.WIDE.U32 R12, R12, -0x12aa7333, RZ ;  /* 0xed558ccd0c0c7825 */ /* 0x000fc800078e00ff */
[----:B------:R-:W-:-:S05]  /*01d0*/  IMAD.IADD R6, R13, 0x1, R15 ;  /* 0x000000010d067824 */ /* 0x000fca00078e020f */
[----:B------:R-:W-:Y:S01]  /*01e0*/  SHF.R.U32.HI R13, RZ, 0x1, R6 ;  /* 0x00000001ff0d7819 */ /* 0x000fe20000011606 */
[----:B------:R-:W-:-:S03]  /*01f0*/  IMAD R11, R6, 0x1a85ec53, RZ ;  /* 0x1a85ec53060b7824 */ /* 0x000fc600078e02ff */
[----:B------:R-:W-:-:S05]  /*0200*/  LOP3.LUT R10, R13, R12, RZ, 0x3c, !PT ;  /* 0x0000000c0d0a7212 */ /* 0x000fca00078e3cff */
[C---:B------:R-:W-:Y:S02]  /*0210*/  IMAD R13, R10.reuse, -0x3b314602, R11 ;  /* 0xc4ceb9fe0a0d7824 */ /* 0x040fe400078e020b */
[----:B------:R-:W-:-:S04]  /*0220*/  IMAD.WIDE.U32 R10, R10, 0x1a85ec53, RZ ;  /* 0x1a85ec530a0a7825 */ /* 0x000fc800078e00ff */
[----:B------:R-:W-:-:S05]  /*0230*/  IMAD.IADD R11, R11, 0x1, R13 ;  /* 0x000000010b0b7824 */ /* 0x000fca00078e020d */
[----:B------:R-:W-:-:S04]  /*0240*/  SHF.R.U32.HI R13, RZ, 0x1, R11 ;  /* 0x00000001ff0d7819 */ /* 0x000fc8000001160b */
[----:B------:R-:W-:-:S04]  /*0250*/  LOP3.LUT R6, R13, R10, RZ, 0x3c, !PT ;  /* 0x0000000a0d067212 */ /* 0x000fc800078e3cff */
[----:B------:R-:W-:Y:S02]  /*0260*/  SHF.L.W.U32.HI R12, R11, 0x15, R6 ;  /* 0x000000150b0c7819 */ /* 0x000fe40000010e06 */
[C---:B------:R-:W-:Y:S01]  /*0270*/  SHF.R.U64 R8, R6.reuse, 0x16, R11 ;  /* 0x0000001606087819 */ /* 0x040fe2000000120b */
[----:B---3--:R-:W-:-:S04]  /*0280*/  IMAD.WIDE.U32 R14, R6, R9, RZ ;  /* 0x00000009060e7225 */ /* 0x008fc800078e00ff */
[----:B------:R-:W-:-:S04]  /*0290*/  IMAD.WIDE.U32 R12, R12, R9, RZ ;  /* 0x000000090c0c7225 */ /* 0x000fc800078e00ff */
[----:B------:R-:W-:-:S04]  /*02a0*/  IMAD.WIDE.U32 R8, R8, R9, RZ ;  /* 0x0000000908087225 */ /* 0x000fc800078e00ff */
[----:B------:R-:W-:Y:S02]  /*02b0*/  VIADD R19, R15, UR4 ;  /* 0x000000040f137c36 */ /* 0x000fe40008000000 */
[----:B------:R-:W-:Y:S02]  /*02c0*/  VIADD R13, R13, UR5 ;  /* 0x000000050d0d7c36 */ /* 0x000fe40008000000 */
[----:B------:R-:W-:Y:S01]  /*02d0*/  VIADD R17, R9, UR4 ;  /* 0x0000000409117c36 */ /* 0x000fe20008000000 */
[----:B------:R-:W-:Y:S02]  /*02e0*/  SHF.R.U64 R15, R14, 0x1c, R19 ;  /* 0x0000001c0e0f7819 */ /* 0x000fe40000001213 */
[----:B------:R-:W-:Y:S02]  /*02f0*/  SHF.R.U64 R12, R12, 0x1c, R13 ;  /* 0x0000001c0c0c7819 */ /* 0x000fe4000000120d */
[----:B------:R-:W-:Y:S02]  /*0300*/  SHF.R.U64 R14, R8, 0x1c, R17 ;  /* 0x0000001c080e7819 */ /* 0x000fe40000001211 */
[----:B------:R-:W-:-:S02]  /*0310*/  SHF.R.U32.HI R9, RZ, 0x1c, R19 ;  /* 0x0000001cff097819 */ /* 0x000fc40000011613 */
[----:B------:R-:W-:Y:S02]  /*0320*/  LOP3.LUT R8, R15, 0xfffffff0, RZ, 0xc0, !PT ;  /* 0xfffffff00f087812 */ /* 0x000fe400078ec0ff */
[----:B------:R-:W-:Y:S02]  /*0330*/  SHF.R.U32.HI R13, RZ, 0x1c, R13 ;  /* 0x0000001cff0d7819 */ /* 0x000fe4000001160d */
[----:B------:R-:W-:Y:S02]  /*0340*/  LOP3.LUT R12, R12, 0xfffffff0, RZ, 0xc0, !PT ;  /* 0xfffffff00c0c7812 */ /* 0x000fe400078ec0ff */
[----:B------:R-:W-:Y:S02]  /*0350*/  LOP3.LUT R9, R9, 0xf, RZ, 0xc0, !PT ;  /* 0x0000000f09097812 */ /* 0x000fe400078ec0ff */
[----:B------:R-:W-:Y:S02]  /*0360*/  IADD3 R8, P0, PT, R8, UR12, RZ ;  /* 0x0000000c08087c10 */ /* 0x000fe4000ff1e0ff */
[----:B------:R-:W-:-:S02]  /*0370*/  SHF.R.U32.HI R10, RZ, 0x1c, R17 ;  /* 0x0000001cff0a7819 */ /* 0x000fc40000011611 */
[----:B------:R-:W-:Y:S02]  /*0380*/  LOP3.LUT R14, R14, 0xfffffff0, RZ, 0xc0, !PT ;  /* 0xfffffff00e0e7812 */ /* 0x000fe400078ec0ff */
[----:B------:R-:W-:Y:S02]  /*0390*/  LOP3.LUT R13, R13, 0xf, RZ, 0xc0, !PT ;  /* 0x0000000f0d0d7812 */ /* 0x000fe400078ec0ff */
[----:B------:R-:W-:Y:S02]  /*03a0*/  IADD3 R12, P1, PT, R12, UR14, RZ ;  /* 0x0000000e0c0c7c10 */ /* 0x000fe4000ff3e0ff */
[----:B------:R-:W-:Y:S01]  /*03b0*/  IADD3.X R9, PT, PT, R9, UR13, RZ, P0, !PT ;  /* 0x0000000d09097c10 */ /* 0x000fe200087fe4ff */
[----:B------:R-:W-:Y:S01]  /*03c0*/  IMAD.MOV.U32 R17, RZ, RZ, 0x1 ;  /* 0x00000001ff117424 */ /* 0x000fe200078e00ff */
[----:B------:R-:W-:Y:S02]  /*03d0*/  ISETP.GE.U32.AND P0, PT, R7, UR8, PT ;  /* 0x0000000807007c0c */ /* 0x000fe4000bf06070 */
[----:B------:R-:W-:Y:S01]  /*03e0*/  LOP3.LUT R10, R10, 0xf, RZ, 0xc0, !PT ;  /* 0x0000000f0a0a7812 */ /* 0x000fe200078ec0ff */
[----:B------:R1:W-:Y:S01]  /*03f0*/  REDG.E.XOR.STRONG.GPU desc[UR6][R8.64], R11 ;  /* 0x0000000b0800798e */ /* 0x0003e2000f92e106 */
[----:B----4-:R-:W-:-:S02]  /*0400*/  IADD3 R14, P2, PT, R14, UR10, RZ ;  /* 0x0000000a0e0e7c10 */ /* 0x010fc4000ff5e0ff */
[----:B------:R-:W-:Y:S01]  /*0410*/  IADD3.X R13, PT, PT, R13, UR15, RZ, P1, !PT ;  /* 0x0000000f0d0d7c10 */ /* 0x000fe20008ffe4ff */
[----:B------:R1:W-:Y:S01]  /*0420*/  REDG.E.XOR.STRONG.GPU desc[UR6][R8.64+0x4], R6 ;  /* 0x000004060800798e */ /* 0x0003e2000f92e106 */
[----:B------:R-:W-:-:S03]  /*0430*/  IADD3.X R15, PT, PT, R10, UR11, RZ, P2, !PT ;  /* 0x0000000b0a0f7c10 */ /* 0x000fc600097fe4ff */
[----:B------:R1:W-:Y:S04]  /*0440*/  REDG.E.ADD.STRONG.GPU desc[UR6][R8.64+0x8], R17 ;  /* 0x000008110800798e */ /* 0x0003e8000c12e106 */
[----:B------:R1:W-:Y:S04]  /*0450*/  REDG.E.XOR.STRONG.GPU desc[UR6][R12.64], R11 ;  /* 0x0000000b0c00798e */ /* 0x0003e8000f92e106 */
[----:B------:R1:W-:Y:S04]  /*0460*/  REDG.E.XOR.STRONG.GPU desc[UR6][R12.64+0x4], R6 ;  /* 0x000004060c00798e */ /* 0x0003e8000f92e106 */
[----:B------:R1:W-:Y:S04]  /*0470*/  REDG.E.ADD.STRONG.GPU desc[UR6][R12.64+0x8], R17 ;  /* 0x000008110c00798e */ /* 0x0003e8000c12e106 */
[----:B------:R1:W-:Y:S04]  /*0480*/  REDG.E.XOR.STRONG.GPU desc[UR6][R14.64], R11 ;  /* 0x0000000b0e00798e */ /* 0x0003e8000f92e106 */
[----:B------:R1:W-:Y:S04]  /*0490*/  REDG.E.XOR.STRONG.GPU desc[UR6][R14.64+0x4], R6 ;  /* 0x000004060e00798e */ /* 0x0003e8000f92e106 */
[----:B------:R1:W-:Y:S01]  /*04a0*/  REDG.E.ADD.STRONG.GPU desc[UR6][R14.64+0x8], R17 ;  /* 0x000008110e00798e */ /* 0x0003e2000c12e106 */
[----:B------:R-:W-:Y:S05]  /*04b0*/  @!P0 BRA `(.L_x_8) ;  /* 0xfffffffc000c8947 */ /* 0x000fea000383ffff */
[----:B------:R-:W-:Y:S05]  /*04c0*/  EXIT ;  /* 0x000000000000794d */ /* 0x000fea0003800000 */
.L_x_9:
        /* <DEDUP_REMOVED lines=11> */
.L_x_23:


//--------------------- .text._Z8peelSet2PjP12xor_xorset_sS1_S1_P6xor8_sPmPb --------------------------
	.section	.text._Z8peelSet2PjP12xor_xorset_sS1_S1_P6xor8_sPmPb,"ax",@progbits
	.align	128
        .global         _Z8peelSet2PjP12xor_xorset_sS1_S1_P6xor8_sPmPb
        .type           _Z8peelSet2PjP12xor_xorset_sS1_S1_P6xor8_sPmPb,@function
        .size           _Z8peelSet2PjP12xor_xorset_sS1_S1_P6xor8_sPmPb,(.L_x_24 - _Z8peelSet2PjP12xor_xorset_sS1_S1_P6xor8_sPmPb)
        .other          _Z8peelSet2PjP12xor_xorset_sS1_S1_P6xor8_sPmPb,@"STO_CUDA_ENTRY STV_DEFAULT"
_Z8peelSet2PjP12xor_xorset_sS1_S1_P6xor8_sPmPb:
.text._Z8peelSet2PjP12xor_xorset_sS1_S1_P6xor8_sPmPb:
[----:B------:R-:W-:Y:S08]  /*0000*/  LDC R1, c[0x0][0x37c] ;  /* 0x0000df00ff017b82 */ /* 0x000ff00000000800 */
[----:B------:R-:W0:Y:S01]  /*0010*/  LDC.64 R2, c[0x0][0x3a0] ;  /* 0x0000e800ff027b82 */ /* 0x000e220000000a00 */
[----:B------:R-:W0:Y:S02]  /*0020*/  LDCU.64 UR6, c[0x0][0x358] ;  /* 0x00006b00ff0677ac */ /* 0x000e240008000a00 */
[----:B0-----:R-:W2:Y:S05]  /*0030*/  LDG.E.64 R8, desc[UR6][R2.64+0x8] ;  /* 0x0000080602087981 */ /* 0x001eaa000c1e1b00 */
[----:B------:R-:W0:Y:S01]  /*0040*/  S2UR UR4, SR_CTAID.X ;  /* 0x00000000000479c3 */ /* 0x000e220000002500 */
[----:B------:R-:W0:Y:S07]  /*0050*/  S2R R7, SR_TID.X ;  /* 0x0000000000077919 */ /* 0x000e2e0000002100 */
[----:B------:R-:W0:Y:S02]  /*0060*/  LDC R6, c[0x0][0x360] ;  /* 0x0000d800ff067b82 */ /* 0x000e240000000800 */
[----:B0-----:R-:W-:-:S05]  /*0070*/  IMAD R7, R6, UR4, R7 ;  /* 0x0000000406077c24 */ /* 0x001fca000f8e0207 */
[----:B------:R-:W-:Y:S02]  /*0080*/  SHF.R.S32.HI R0, RZ, 0x1f, R7 ;  /* 0x0000001fff007819 */ /* 0x000fe40000011407 */
[----:B--2---:R-:W-:-:S04]  /*0090*/  ISETP.GT.U32.AND P0, PT, R8, R7, PT ;  /* 0x000000070800720c */ /* 0x004fc80003f04070 */
[----:B------:R-:W-:-:S13]  /*00a0*/  ISETP.GT.U32.AND.EX P0, PT, R9, R0, PT, P0 ;  /* 0x000000000900720c */ /* 0x000fda0003f04100 */
[----:B------:R-:W-:Y:S05]  /*00b0*/  @!P0 EXIT ;  /* 0x000000000000894d */ /* 0x000fea0003800000 */
[----:B------:R-:W0:Y:S01]  /*00c0*/  LDCU UR4, c[0x0][0x370] ;  /* 0x00006e00ff0477ac */ /* 0x000e220008000800 */
[----:B------:R-:W-:Y:S01]  /*00d0*/  IMAD.MOV.U32 R5, RZ, RZ, R7 ;  /* 0x000000ffff057224 */ /* 0x000fe200078e0007 */
[----:B------:R-:W1:Y:S01]  /*00e0*/  LDCU.64 UR8, c[0x0][0x398] ;  /* 0x00007300ff0877ac */ /* 0x000e620008000a00 */
[----:B------:R-:W2:Y:S01]  /*00f0*/  LDCU.64 UR10, c[0x0][0x388] ;  /* 0x00007100ff0a77ac */ /* 0x000ea20008000a00 */
[----:B------:R-:W3:Y:S01]  /*0100*/  LDCU.64 UR12, c[0x0][0x390] ;  /* 0x00007200ff0c77ac */ /* 0x000ee20008000a00 */
[----:B0-----:R-:W-:-:S07]  /*0110*/  IMAD R6, R6, UR4, RZ ;  /* 0x0000000406067c24 */ /* 0x001fce000f8e02ff */
.L_x_12:
[----:B-1----:R-:W-:-:S04]  /*0120*/  LEA R2, P0, R7, UR8, 0x4 ;  /* 0x0000000807027c11 */ /* 0x002fc8000f8020ff */
[----:B------:R-:W-:-:S05]  /*0130*/  LEA.HI.X R3, R7, UR9, R0, 0x4, P0 ;  /* 0x0000000907037c11 */ /* 0x000fca00080f2400 */
[----:B------:R-:W4:Y:S01]  /*0140*/  LDG.E R0, desc[UR6][R2.64+0x8] ;  /* 0x0000080602007981 */ /* 0x000f22000c1e1900 */
[----:B------:R-:W-:Y:S01]  /*0150*/  IMAD.IADD R7, R6, 0x1, R5 ;  /* 0x0000000106077824 */ /* 0x000fe200078e0205 */
[----:B------:R-:W-:Y:S01]  /*0160*/  BSSY.RECONVERGENT B0, `(.L_x_10) ;  /* 0x000002d000007945 */ /* 0x000fe20003800200 */
[----:B----4-:R-:W-:-:S03]  /*0170*/  ISETP.NE.AND P0, PT, R0, 0x1, PT ;  /* 0x000000010000780c */ /* 0x010fc60003f05270 */
[----:B------:R-:W-:-:S10]  /*0180*/  SHF.R.S32.HI R0, RZ, 0x1f, R7 ;  /* 0x0000001fff007819 */ /* 0x000fd40000011407 */
[----:B------:R-:W-:Y:S05]  /*0190*/  @P0 BRA `(.L_x_11) ;  /* 0x0000000000a40947 */ /* 0x000fea0003800000 */
[----:B------:R-:W0:Y:S01]  /*01a0*/  LDC.64 R8, c[0x0][0x3a8] ;  /* 0x0000ea00ff087b82 */ /* 0x000e220000000a00 */
[----:B------:R-:W-:Y:S07]  /*01b0*/  STG.E desc[UR6][R2.64+0x8], RZ ;  /* 0x000008ff02007986 */ /* 0x000fee000c101906 */
[----:B------:R-:W1:Y:S08]  /*01c0*/  LDC.64 R10, c[0x0][0x3b0] ;  /* 0x0000ec00ff0a7b82 */ /* 0x000e700000000a00 */
[----:B------:R-:W4:Y:S01]  /*01d0*/  LDC.64 R4, c[0x0][0x3a0] ;  /* 0x0000e800ff047b82 */ /* 0x000f220000000a00 */
[----:B------:R-:W-:Y:S01]  /*01e0*/  IMAD.MOV.U32 R16, RZ, RZ, 0x1 ;  /* 0x00000001ff107424 */ /* 0x000fe200078e00ff */
[----:B------:R-:W3:Y:S04]  /*01f0*/  LDG.E R12, desc[UR6][R2.64] ;  /* 0x00000006020c7981 */ /* 0x000ee8000c1e1900 */
[----:B------:R-:W2:Y:S04]  /*0200*/  LDG.E R13, desc[UR6][R2.64+0x4] ;  /* 0x00000406020d7981 */ /* 0x000ea8000c1e1900 */
[----:B0-----:R-:W4:Y:S04]  /*0210*/  LDG.E R15, desc[UR6][R8.64] ;  /* 0x00000006080f7981 */ /* 0x001f28000c1e1900 */
[----:B----4-:R0:W-:Y:S04]  /*0220*/  STG.E desc[UR6][R2.64+0xc], R15 ;  /* 0x00000c0f02007986 */ /* 0x0101e8000c101906 */
[----:B-1----:R3:W-:Y:S04]  /*0230*/  STG.E.U8 desc[UR6][R10.64], R16 ;  /* 0x000000100a007986 */ /* 0x0027e8000c101106 */
[----:B------:R-:W2:Y:S04]  /*0240*/  LDG.E R14, desc[UR6][R4.64+0x8] ;  /* 0x00000806040e7981 */ /* 0x000ea8000c1e1900 */
[----:B------:R-:W4:Y:S01]  /*0250*/  LDG.E R17, desc[UR6][R2.64] ;  /* 0x0000000602117981 */ /* 0x000f22000c1e1900 */
[----:B------:R-:W-:Y:S01]  /*0260*/  UMOV UR4, URZ ;  /* 0x000000ff00047c82 */ /* 0x000fe20008000000 */
[----:B--2---:R-:W-:-:S04]  /*0270*/  IMAD.WIDE.U32 R8, R14, R13, RZ ;  /* 0x0000000d0e087225 */ /* 0x004fc800078e00ff */
[----:B------:R-:W-:-:S05]  /*0280*/  VIADD R9, R9, UR4 ;  /* 0x0000000409097c36 */ /* 0x000fca0008000000 */
[--C-:B------:R-:W-:Y:S02]  /*0290*/  SHF.R.U64 R8, R8, 0x1c, R9.reuse ;  /* 0x0000001c08087819 */ /* 0x100fe40000001209 */
[----:B------:R-:W-:Y:S02]  /*02a0*/  SHF.R.U32.HI R9, RZ, 0x1c, R9 ;  /* 0x0000001cff097819 */ /* 0x000fe40000011609 */
[----:B------:R-:W-:Y:S02]  /*02b0*/  LOP3.LUT R8, R8, 0xfffffff0, RZ, 0xc0, !PT ;  /* 0xfffffff008087812 */ /* 0x000fe400078ec0ff */
[----:B------:R-:W-:Y:S02]  /*02c0*/  LOP3.LUT R9, R9, 0xf, RZ, 0xc0, !PT ;  /* 0x0000000f09097812 */ /* 0x000fe400078ec0ff */
[----:B------:R-:W-:-:S04]  /*02d0*/  IADD3 R8, P0, PT, R8, UR10, RZ ;  /* 0x0000000a08087c10 */ /* 0x000fc8000ff1e0ff */
[----:B------:R-:W-:-:S05]  /*02e0*/  IADD3.X R9, PT, PT, R9, UR11, RZ, P0, !PT ;  /* 0x0000000b09097c10 */ /* 0x000fca00087fe4ff */
[----:B----4-:R-:W-:Y:S04]  /*02f0*/  REDG.E.XOR.STRONG.GPU desc[UR6][R8.64], R17 ;  /* 0x000000110800798e */ /* 0x010fe8000f92e106 */
[----:B0-----:R-:W2:Y:S01]  /*0300*/  LDG.E R15, desc[UR6][R2.64+0x4] ;  /* 0x00000406020f7981 */ /* 0x001ea2000c1e1900 */
[----:B------:R-:W-:Y:S01]  /*0310*/  IMAD.MOV.U32 R21, RZ, RZ, -0x1 ;  /* 0xffffffffff157424 */ /* 0x000fe200078e00ff */
[----:B---3--:R-:W-:-:S05]  /*0320*/  SHF.L.W.U32.HI R11, R12, 0x15, R13 ;  /* 0x000000150c0b7819 */ /* 0x008fca0000010e0d */
[----:B------:R-:W-:-:S04]  /*0330*/  IMAD.WIDE.U32 R10, R14, R11, RZ ;  /* 0x0000000b0e0a7225 */ /* 0x000fc800078e00ff */
[----:B------:R-:W-:Y:S01]  /*0340*/  VIADD R11, R11, UR4 ;  /* 0x000000040b0b7c36 */ /* 0x000fe20008000000 */
[----:B--2---:R-:W-:Y:S04]  /*0350*/  REDG.E.XOR.STRONG.GPU desc[UR6][R8.64+0x4], R15 ;  /* 0x0000040f0800798e */ /* 0x004fe8000f92e106 */
[----:B------:R0:W-:Y:S04]  /*0360*/  REDG.E.ADD.STRONG.GPU desc[UR6][R8.64+0x8], R21 ;  /* 0x000008150800798e */ /* 0x0001e8000c12e106 */
[----:B------:R-:W2:Y:S01]  /*0370*/  LDG.E R19, desc[UR6][R2.64] ;  /* 0x0000000602137981 */ /* 0x000ea2000c1e1900 */
[----:B------:R-:W-:-:S02]  /*0380*/  SHF.R.U64 R10, R10, 0x1c, R11 ;  /* 0x0000001c0a0a7819 */ /* 0x000fc4000000120b */
[----:B------:R-:W-:Y:S02]  /*0390*/  SHF.R.U32.HI R11, RZ, 0x1c, R11 ;  /* 0x0000001cff0b7819 */ /* 0x000fe4000001160b */
[----:B------:R-:W-:Y:S02]  /*03a0*/  LOP3.LUT R10, R10, 0xfffffff0, RZ, 0xc0, !PT ;  /* 0xfffffff00a0a7812 */ /* 0x000fe400078ec0ff */
[----:B------:R-:W-:Y:S02]  /*03b0*/  LOP3.LUT R11, R11, 0xf, RZ, 0xc0, !PT ;  /* 0x0000000f0b0b7812 */ /* 0x000fe400078ec0ff */
[----:B------:R-:W-:-:S04]  /*03c0*/  IADD3 R10, P0, PT, R10, UR12, RZ ;  /* 0x0000000c0a0a7c10 */ /* 0x000fc8000ff1e0ff */
[----:B------:R-:W-:-:S05]  /*03d0*/  IADD3.X R11, PT, PT, R11, UR13, RZ, P0, !PT ;  /* 0x0000000d0b0b7c10 */ /* 0x000fca00087fe4ff */
[----:B--2---:R1:W-:Y:S04]  /*03e0*/  REDG.E.XOR.STRONG.GPU desc[UR6][R10.64], R19 ;  /* 0x000000130a00798e */ /* 0x0043e8000f92e106 */
[----:B------:R-:W2:Y:S04]  /*03f0*/  LDG.E R3, desc[UR6][R2.64+0x4] ;  /* 0x0000040602037981 */ /* 0x000ea8000c1e1900 */
[----:B--2---:R1:W-:Y:S04]  /*0400*/  REDG.E.XOR.STRONG.GPU desc[UR6][R10.64+0x4], R3 ;  /* 0x000004030a00798e */ /* 0x0043e8000f92e106 */
[----:B------:R1:W-:Y:S04]  /*0410*/  REDG.E.ADD.STRONG.GPU desc[UR6][R10.64+0x8], R21 ;  /* 0x000008150a00798e */ /* 0x0003e8000c12e106 */
[----:B0-----:R1:W5:Y:S02]  /*0420*/  LDG.E.64 R8, desc[UR6][R4.64+0x8] ;  /* 0x0000080604087981 */ /* 0x001364000c1e1b00 */
.L_x_11:
[----:B--23--:R-:W-:Y:S05]  /*0430*/  BSYNC.RECONVERGENT B0 ;  /* 0x0000000000007941 */ /* 0x00cfea0003800200 */
.L_x_10:
[----:B-----5:R-:W-:Y:S01]  /*0440*/  ISETP.GT.U32.AND P0, PT, R8, R7, PT ;  /* 0x000000070800720c */ /* 0x020fe20003f04070 */
[----:B-1----:R-:W-:-:S03]  /*0450*/  IMAD.MOV.U32 R5, RZ, RZ, R7 ;  /* 0x000000ffff057224 */ /* 0x002fc600078e0007 */
[----:B------:R-:W-:-:S13]  /*0460*/  ISETP.GT.U32.AND.EX P0, PT, R9, R0, PT, P0 ;  /* 0x000000000900720c */ /* 0x000fda0003f04100 */
[----:B------:R-:W-:Y:S05]  /*0470*/  @P0 BRA `(.L_x_12) ;  /* 0xfffffffc00280947 */ /* 0x000fea000383ffff */
[----:B------:R-:W-:Y:S05]  /*0480*/  EXIT ;  /* 0x000000000000794d */ /* 0x000fea0003800000 */
.L_x_13:
        /* <DEDUP_REMOVED lines=15> */
.L_x_24:


//--------------------- .text._Z8peelSet1PjP12xor_xorset_sS1_S1_P6xor8_sPmPb --------------------------
	.section	.text._Z8peelSet1PjP12xor_xorset_sS1_S1_P6xor8_sPmPb,"ax",@progbits
	.align	128
        .global         _Z8peelSet1PjP12xor_xorset_sS1_S1_P6xor8_sPmPb
        .type           _Z8peelSet1PjP12xor_xorset_sS1_S1_P6xor8_sPmPb,@function
        .size           _Z8peelSet1PjP12xor_xorset_sS1_S1_P6xor8_sPmPb,(.L_x_25 - _Z8peelSet1PjP12xor_xorset_sS1_S1_P6xor8_sPmPb)
        .other          _Z8peelSet1PjP12xor_xorset_sS1_S1_P6xor8_sPmPb,@"STO_CUDA_ENTRY STV_DEFAULT"
_Z8peelSet1PjP12xor_xorset_sS1_S1_P6xor8_sPmPb:
.text._Z8peelSet1PjP12xor_xorset_sS1_S1_P6xor8_sPmPb:
        /* <DEDUP_REMOVED lines=18> */
.L_x_16:
        /* <DEDUP_REMOVED lines=32> */
[----:B---3--:R-:W-:-:S05]  /*0320*/  SHF.R.U64 R11, R13, 0x16, R12 ;  /* 0x000000160d0b7819 */ /* 0x008fca000000120c */
        /* <DEDUP_REMOVED lines=16> */
.L_x_15:
[----:B--23--:R-:W-:Y:S05]  /*0430*/  BSYNC.RECONVERGENT B0 ;  /* 0x0000000000007941 */ /* 0x00cfea0003800200 */
.L_x_14:
[----:B-----5:R-:W-:Y:S01]  /*0440*/  ISETP.GT.U32.AND P0, PT, R8, R7, PT ;  /* 0x000000070800720c */ /* 0x020fe20003f04070 */
[----:B-1----:R-:W-:-:S03]  /*0450*/  IMAD.MOV.U32 R5, RZ, RZ, R7 ;  /* 0x000000ffff057224 */ /* 0x002fc600078e0007 */
[----:B------:R-:W-:-:S13]  /*0460*/  ISETP.GT.U32.AND.EX P0, PT, R9, R0, PT, P0 ;  /* 0x000000000900720c */ /* 0x000fda0003f04100 */
[----:B------:R-:W-:Y:S05]  /*0470*/  @P0 BRA `(.L_x_16) ;  /* 0xfffffffc00280947 */ /* 0x000fea000383ffff */
[----:B------:R-:W-:Y:S05]  /*0480*/  EXIT ;  /* 0x000000000000794d */ /* 0x000fea0003800000 */
.L_x_17:
        /* <DEDUP_REMOVED lines=15> */
.L_x_25:


//--------------------- .text._Z8peelSet0PjP12xor_xorset_sS1_S1_P6xor8_sPmPb --------------------------
	.section	.text._Z8peelSet0PjP12xor_xorset_sS1_S1_P6xor8_sPmPb,"ax",@progbits
	.align	128
        .global         _Z8peelSet0PjP12xor_xorset_sS1_S1_P6xor8_sPmPb
        .type           _Z8peelSet0PjP12xor_xorset_sS1_S1_P6xor8_sPmPb,@function
        .size           _Z8peelSet0PjP12xor_xorset_sS1_S1_P6xor8_sPmPb,(.L_x_26 - _Z8peelSet0PjP12xor_xorset_sS1_S1_P6xor8_sPmPb)
        .other          _Z8peelSet0PjP12xor_xorset_sS1_S1_P6xor8_sPmPb,@"STO_CUDA_ENTRY STV_DEFAULT"
_Z8peelSet0PjP12xor_xorset_sS1_S1_P6xor8_sPmPb:
.text._Z8peelSet0PjP12xor_xorset_sS1_S1_P6xor8_sPmPb:
        /* <DEDUP_REMOVED lines=15> */
[----:B------:R-:W2:Y:S01]  /*00f0*/  LDCU.128 UR12, c[0x0][0x390] ;  /* 0x00007200ff0c77ac */ /* 0x000ea20008000c00 */
[----:B0-----:R-:W-:-:S07]  /*0100*/  IMAD R6, R6, UR4, RZ ;  /* 0x0000000406067c24 */ /* 0x001fce000f8e02ff */
.L_x_20:
[----:B-1----:R-:W-:-:S04]  /*0110*/  LEA R2, P0, R7, UR8, 0x4 ;  /* 0x0000000807027c11 */ /* 0x002fc8000f8020ff */
[----:B------:R-:W-:-:S05]  /*0120*/  LEA.HI.X R3, R7, UR9, R0, 0x4, P0 ;  /* 0x0000000907037c11 */ /* 0x000fca00080f2400 */
[----:B------:R-:W3:Y:S01]  /*0130*/  LDG.E R0, desc[UR6][R2.64+0x8] ;  /* 0x0000080602007981 */ /* 0x000ee2000c1e1900 */
[----:B------:R-:W-:Y:S01]  /*0140*/  IMAD.IADD R7, R6, 0x1, R5 ;  /* 0x0000000106077824 */ /* 0x000fe200078e0205 */
[----:B------:R-:W-:Y:S01]  /*0150*/  BSSY.RECONVERGENT B0, `(.L_x_18) ;  /* 0x000002e000007945 */ /* 0x000fe20003800200 */
[----:B---3--:R-:W-:-:S03]  /*0160*/  ISETP.NE.AND P0, PT, R0, 0x1, PT ;  /* 0x000000010000780c */ /* 0x008fc60003f05270 */
[----:B------:R-:W-:-:S10]  /*0170*/  SHF.R.S32.HI R0, RZ, 0x1f, R7 ;  /* 0x0000001fff007819 */ /* 0x000fd40000011407 */
[----:B------:R-:W-:Y:S05]  /*0180*/  @P0 BRA `(.L_x_19) ;  /* 0x0000000000a80947 */ /* 0x000fea0003800000 */
[----:B------:R-:W0:Y:S01]  /*0190*/  LDC.64 R8, c[0x0][0x3a8] ;  /* 0x0000ea00ff087b82 */ /* 0x000e220000000a00 */
[----:B------:R-:W-:Y:S07]  /*01a0*/  STG.E desc[UR6][R2.64+0x8], RZ ;  /* 0x000008ff02007986 */ /* 0x000fee000c101906 */
[----:B------:R-:W1:Y:S08]  /*01b0*/  LDC.64 R10, c[0x0][0x3b0] ;  /* 0x0000ec00ff0a7b82 */ /* 0x000e700000000a00 */
[----:B------:R-:W3:Y:S01]  /*01c0*/  LDC.64 R4, c[0x0][0x3a0] ;  /* 0x0000e800ff047b82 */ /* 0x000ee20000000a00 */
[----:B------:R-:W-:Y:S01]  /*01d0*/  IMAD.MOV.U32 R14, RZ, RZ, 0x1 ;  /* 0x00000001ff0e7424 */ /* 0x000fe200078e00ff */
[----:B------:R-:W4:Y:S04]  /*01e0*/  LDG.E R12, desc[UR6][R2.64] ;  /* 0x00000006020c7981 */ /* 0x000f28000c1e1900 */
[----:B------:R-:W4:Y:S04]  /*01f0*/  LDG.E R13, desc[UR6][R2.64+0x4] ;  /* 0x00000406020d7981 */ /* 0x000f28000c1e1900 */
[----:B0-----:R-:W2:Y:S04]  /*0200*/  LDG.E R15, desc[UR6][R8.64] ;  /* 0x00000006080f7981 */ /* 0x001ea8000c1e1900 */
[----:B--2---:R0:W-:Y:S04]  /*0210*/  STG.E desc[UR6][R2.64+0xc], R15 ;  /* 0x00000c0f02007986 */ /* 0x0041e8000c101906 */
[----:B-1----:R1:W-:Y:S04]  /*0220*/  STG.E.U8 desc[UR6][R10.64], R14 ;  /* 0x0000000e0a007986 */ /* 0x0023e8000c101106 */
[----:B---3--:R-:W2:Y:S04]  /*0230*/  LDG.E R17, desc[UR6][R4.64+0x8] ;  /* 0x0000080604117981 */ /* 0x008ea8000c1e1900 */
[----:B------:R-:W3:Y:S01]  /*0240*/  LDG.E R19, desc[UR6][R2.64] ;  /* 0x0000000602137981 */ /* 0x000ee2000c1e1900 */
[----:B----4-:R-:W-:Y:S01]  /*0250*/  SHF.L.W.U32.HI R8, R12, 0x15, R13 ;  /* 0x000000150c087819 */ /* 0x010fe20000010e0d */
[----:B------:R-:W-:-:S04]  /*0260*/  UMOV UR4, URZ ;  /* 0x000000ff00047c82 */ /* 0x000fc80008000000 */
        /* <DEDUP_REMOVED lines=8> */
[----:B---3--:R-:W-:Y:S04]  /*02f0*/  REDG.E.XOR.STRONG.GPU desc[UR6][R8.64], R19 ;  /* 0x000000130800798e */ /* 0x008fe8000f92e106 */
[----:B0-----:R-:W2:Y:S01]  /*0300*/  LDG.E R15, desc[UR6][R2.64+0x4] ;  /* 0x00000406020f7981 */ /* 0x001ea2000c1e1900 */
[----:B------:R-:W-:Y:S01]  /*0310*/  IMAD.MOV.U32 R23, RZ, RZ, -0x1 ;  /* 0xffffffffff177424 */ /* 0x000fe200078e00ff */
[----:B-1----:R-:W-:-:S05]  /*0320*/  SHF.R.U64 R10, R13, 0x16, R12 ;  /* 0x000000160d0a7819 */ /* 0x002fca000000120c */
        /* <DEDUP_REMOVED lines=16> */
.L_x_19:
[----:B--2---:R-:W-:Y:S05]  /*0430*/  BSYNC.RECONVERGENT B0 ;  /* 0x0000000000007941 */ /* 0x004fea0003800200 */
.L_x_18:
[----:B-----5:R-:W-:Y:S01]  /*0440*/  ISETP.GT.U32.AND P0, PT, R8, R7, PT ;  /* 0x000000070800720c */ /* 0x020fe20003f04070 */
[----:B-1----:R-:W-:-:S03]  /*0450*/  IMAD.MOV.U32 R5, RZ, RZ, R7 ;  /* 0x000000ffff057224 */ /* 0x002fc600078e0007 */
[----:B------:R-:W-:-:S13]  /*0460*/  ISETP.GT.U32.AND.EX P0, PT, R9, R0, PT, P0 ;  /* 0x000000000900720c */ /* 0x000fda0003f04100 */
[----:B------:R-:W-:Y:S05]  /*0470*/  @P0 BRA `(.L_x_20) ;  /* 0xfffffffc00240947 */ /* 0x000fea000383ffff */
[----:B------:R-:W-:Y:S05]  /*0480*/  EXIT ;  /* 0x000000000000794d */ /* 0x000fea0003800000 */
.L_x_21:
        /* <DEDUP_REMOVED lines=15> */
.L_x_26:


//--------------------- .nv.shared.reserved.0     --------------------------
	.section	.nv.shared.reserved.0,"aw",@nobits
	.weak		__nv_reservedSMEM_offset_0_alias
	.size		__nv_reservedSMEM_offset_0_alias, 0, 64
	.other		__nv_reservedSMEM_offset_0_alias,@"STO_CUDA_RESERVED_SHARED STV_DEFAULT"
__nv_reservedSMEM_offset_0_alias:
	.zero		0
	.zero		64


//--------------------- .nv.constant0._Z6assignP6xor8_sP12xor_xorset_smmPhS3_S3_ --------------------------
	.section	.nv.constant0._Z6assignP6xor8_sP12xor_xorset_smmPhS3_S3_,"a",@progbits
	.sectionflags	@""
	.align	4
.nv.constant0._Z6assignP6xor8_sP12xor_xorset_smmPhS3_S3_:
	.zero		952


//--------------------- .nv.constant0._Z10insertKeysPKmjP12xor_xorset_sS2_S2_P6xor8_s --------------------------
	.section	.nv.constant0._Z10insertKeysPKmjP12xor_xorset_sS2_S2_P6xor8_s,"a",@progbits
	.sectionflags	@""
	.align	4
.nv.constant0._Z10insertKeysPKmjP12xor_xorset_sS2_S2_P6xor8_s:
	.zero		944


//--------------------- .nv.constant0._Z8peelSet2PjP12xor_xorset_sS1_S1_P6xor8_sPmPb --------------------------
	.section	.nv.constant0._Z8peelSet2PjP12xor_xorset_sS1_S1_P6xor8_sPmPb,"a",@progbits
	.sectionflags	@""
	.align	4
.nv.constant0._Z8peelSet2PjP12xor_xorset_sS1_S1_P6xor8_sPmPb:
	.zero		952


//--------------------- .nv.constant0._Z8peelSet1PjP12xor_xorset_sS1_S1_P6xor8_sPmPb --------------------------
	.section	.nv.constant0._Z8peelSet1PjP12xor_xorset_sS1_S1_P6xor8_sPmPb,"a",@progbits
	.sectionflags	@""
	.align	4
.nv.constant0._Z8peelSet1PjP12xor_xorset_sS1_S1_P6xor8_sPmPb:
	.zero		952


//--------------------- .nv.constant0._Z8peelSet0PjP12xor_xorset_sS1_S1_P6xor8_sPmPb --------------------------
	.section	.nv.constant0._Z8peelSet0PjP12xor_xorset_sS1_S1_P6xor8_sPmPb,"a",@progbits
	.sectionflags	@""
	.align	4
.nv.constant0._Z8peelSet0PjP12xor_xorset_sS1_S1_P6xor8_sPmPb:
	.zero		952


//--------------------- SYMBOLS --------------------------

	.type		.nv.reservedSmem.offset0,@object
	.size		.nv.reservedSmem.offset0,0x4
